//
// Generated by NVIDIA NVVM Compiler
//
// Compiler Build ID: CL-36424714
// Cuda compilation tools, release 13.0, V13.0.88
// Based on NVVM 20.0.0
//

.version 9.0
.target sm_100
.address_size 64

	// .globl	_Z10dotProductPiS_S_i

.visible .entry _Z10dotProductPiS_S_i(
	.param .u64 .ptr .align 1 _Z10dotProductPiS_S_i_param_0,
	.param .u64 .ptr .align 1 _Z10dotProductPiS_S_i_param_1,
	.param .u64 .ptr .align 1 _Z10dotProductPiS_S_i_param_2,
	.param .u32 _Z10dotProductPiS_S_i_param_3
)
{
	.reg .pred 	%p<12>;
	.reg .b32 	%r<142>;
	.reg .b64 	%rd<44>;

	ld.param.u64 	%rd16, [_Z10dotProductPiS_S_i_param_0];
	ld.param.u64 	%rd17, [_Z10dotProductPiS_S_i_param_1];
	ld.param.u64 	%rd15, [_Z10dotProductPiS_S_i_param_2];
	ld.param.u32 	%r31, [_Z10dotProductPiS_S_i_param_3];
	cvta.to.global.u64 	%rd1, %rd17;
	cvta.to.global.u64 	%rd2, %rd16;
	mov.u32 	%r1, %tid.x;
	mov.u32 	%r33, %ctaid.x;
	mov.u32 	%r34, %ntid.x;
	mad.lo.s32 	%r35, %r33, %r34, %r1;
	setp.ge.s32 	%p1, %r35, %r31;
	setp.lt.s32 	%p2, %r31, 1;
	mov.b32 	%r141, 0;
	or.pred  	%p3, %p1, %p2;
	@%p3 bra 	$L__BB0_13;
	mul.lo.s32 	%r2, %r31, %r1;
	and.b32  	%r3, %r31, 15;
	setp.lt.u32 	%p4, %r31, 16;
	mov.b32 	%r134, 0;
	mov.u32 	%r141, %r134;
	@%p4 bra 	$L__BB0_4;
	and.b32  	%r134, %r31, 2147483632;
	neg.s32 	%r128, %r134;
	mul.wide.u32 	%rd18, %r2, 4;
	add.s64 	%rd19, %rd18, 32;
	add.s64 	%rd41, %rd1, %rd19;
	add.s64 	%rd40, %rd2, %rd19;
	mov.b32 	%r141, 0;
$L__BB0_3:
	.pragma "nounroll";
	ld.global.u32 	%r39, [%rd40+-32];
	ld.global.u32 	%r40, [%rd41+-32];
	mad.lo.s32 	%r41, %r40, %r39, %r141;
	ld.global.u32 	%r42, [%rd40+-28];
	ld.global.u32 	%r43, [%rd41+-28];
	mad.lo.s32 	%r44, %r43, %r42, %r41;
	ld.global.u32 	%r45, [%rd40+-24];
	ld.global.u32 	%r46, [%rd41+-24];
	mad.lo.s32 	%r47, %r46, %r45, %r44;
	ld.global.u32 	%r48, [%rd40+-20];
	ld.global.u32 	%r49, [%rd41+-20];
	mad.lo.s32 	%r50, %r49, %r48, %r47;
	ld.global.u32 	%r51, [%rd40+-16];
	ld.global.u32 	%r52, [%rd41+-16];
	mad.lo.s32 	%r53, %r52, %r51, %r50;
	ld.global.u32 	%r54, [%rd40+-12];
	ld.global.u32 	%r55, [%rd41+-12];
	mad.lo.s32 	%r56, %r55, %r54, %r53;
	ld.global.u32 	%r57, [%rd40+-8];
	ld.global.u32 	%r58, [%rd41+-8];
	mad.lo.s32 	%r59, %r58, %r57, %r56;
	ld.global.u32 	%r60, [%rd40+-4];
	ld.global.u32 	%r61, [%rd41+-4];
	mad.lo.s32 	%r62, %r61, %r60, %r59;
	ld.global.u32 	%r63, [%rd40];
	ld.global.u32 	%r64, [%rd41];
	mad.lo.s32 	%r65, %r64, %r63, %r62;
	ld.global.u32 	%r66, [%rd40+4];
	ld.global.u32 	%r67, [%rd41+4];
	mad.lo.s32 	%r68, %r67, %r66, %r65;
	ld.global.u32 	%r69, [%rd40+8];
	ld.global.u32 	%r70, [%rd41+8];
	mad.lo.s32 	%r71, %r70, %r69, %r68;
	ld.global.u32 	%r72, [%rd40+12];
	ld.global.u32 	%r73, [%rd41+12];
	mad.lo.s32 	%r74, %r73, %r72, %r71;
	ld.global.u32 	%r75, [%rd40+16];
	ld.global.u32 	%r76, [%rd41+16];
	mad.lo.s32 	%r77, %r76, %r75, %r74;
	ld.global.u32 	%r78, [%rd40+20];
	ld.global.u32 	%r79, [%rd41+20];
	mad.lo.s32 	%r80, %r79, %r78, %r77;
	ld.global.u32 	%r81, [%rd40+24];
	ld.global.u32 	%r82, [%rd41+24];
	mad.lo.s32 	%r83, %r82, %r81, %r80;
	ld.global.u32 	%r84, [%rd40+28];
	ld.global.u32 	%r85, [%rd41+28];
	mad.lo.s32 	%r141, %r85, %r84, %r83;
	add.s32 	%r128, %r128, 16;
	add.s64 	%rd41, %rd41, 64;
	add.s64 	%rd40, %rd40, 64;
	setp.ne.s32 	%p5, %r128, 0;
	@%p5 bra 	$L__BB0_3;
$L__BB0_4:
	setp.eq.s32 	%p6, %r3, 0;
	@%p6 bra 	$L__BB0_13;
	and.b32  	%r13, %r31, 7;
	setp.lt.u32 	%p7, %r3, 8;
	@%p7 bra 	$L__BB0_7;
	add.s32 	%r87, %r134, %r2;
	mul.wide.u32 	%rd20, %r87, 4;
	add.s64 	%rd21, %rd2, %rd20;
	ld.global.u32 	%r88, [%rd21];
	add.s64 	%rd22, %rd1, %rd20;
	ld.global.u32 	%r89, [%rd22];
	mad.lo.s32 	%r90, %r89, %r88, %r141;
	cvt.u64.u32 	%rd23, %r2;
	cvt.u64.u32 	%rd24, %r134;
	add.s64 	%rd25, %rd24, %rd23;
	shl.b64 	%rd26, %rd25, 2;
	add.s64 	%rd27, %rd2, %rd26;
	ld.global.u32 	%r91, [%rd27+4];
	add.s64 	%rd28, %rd1, %rd26;
	ld.global.u32 	%r92, [%rd28+4];
	mad.lo.s32 	%r93, %r92, %r91, %r90;
	ld.global.u32 	%r94, [%rd27+8];
	ld.global.u32 	%r95, [%rd28+8];
	mad.lo.s32 	%r96, %r95, %r94, %r93;
	ld.global.u32 	%r97, [%rd27+12];
	ld.global.u32 	%r98, [%rd28+12];
	mad.lo.s32 	%r99, %r98, %r97, %r96;
	ld.global.u32 	%r100, [%rd27+16];
	ld.global.u32 	%r101, [%rd28+16];
	mad.lo.s32 	%r102, %r101, %r100, %r99;
	ld.global.u32 	%r103, [%rd27+20];
	ld.global.u32 	%r104, [%rd28+20];
	mad.lo.s32 	%r105, %r104, %r103, %r102;
	ld.global.u32 	%r106, [%rd27+24];
	ld.global.u32 	%r107, [%rd28+24];
	mad.lo.s32 	%r108, %r107, %r106, %r105;
	ld.global.u32 	%r109, [%rd27+28];
	ld.global.u32 	%r110, [%rd28+28];
	mad.lo.s32 	%r141, %r110, %r109, %r108;
	add.s32 	%r134, %r134, 8;
$L__BB0_7:
	setp.eq.s32 	%p8, %r13, 0;
	@%p8 bra 	$L__BB0_13;
	and.b32  	%r19, %r31, 3;
	setp.lt.u32 	%p9, %r13, 4;
	@%p9 bra 	$L__BB0_10;
	add.s32 	%r112, %r134, %r2;
	mul.wide.u32 	%rd29, %r112, 4;
	add.s64 	%rd30, %rd2, %rd29;
	ld.global.u32 	%r113, [%rd30];
	add.s64 	%rd31, %rd1, %rd29;
	ld.global.u32 	%r114, [%rd31];
	mad.lo.s32 	%r115, %r114, %r113, %r141;
	cvt.u64.u32 	%rd32, %r2;
	cvt.u64.u32 	%rd33, %r134;
	add.s64 	%rd34, %rd33, %rd32;
	shl.b64 	%rd35, %rd34, 2;
	add.s64 	%rd36, %rd2, %rd35;
	ld.global.u32 	%r116, [%rd36+4];
	add.s64 	%rd37, %rd1, %rd35;
	ld.global.u32 	%r117, [%rd37+4];
	mad.lo.s32 	%r118, %r117, %r116, %r115;
	ld.global.u32 	%r119, [%rd36+8];
	ld.global.u32 	%r120, [%rd37+8];
	mad.lo.s32 	%r121, %r120, %r119, %r118;
	ld.global.u32 	%r122, [%rd36+12];
	ld.global.u32 	%r123, [%rd37+12];
	mad.lo.s32 	%r141, %r123, %r122, %r121;
	add.s32 	%r134, %r134, 4;
$L__BB0_10:
	setp.eq.s32 	%p10, %r19, 0;
	@%p10 bra 	$L__BB0_13;
	add.s32 	%r124, %r134, %r2;
	mul.wide.u32 	%rd38, %r124, 4;
	add.s64 	%rd43, %rd1, %rd38;
	add.s64 	%rd42, %rd2, %rd38;
	neg.s32 	%r139, %r19;
$L__BB0_12:
	.pragma "nounroll";
	ld.global.u32 	%r125, [%rd42];
	ld.global.u32 	%r126, [%rd43];
	mad.lo.s32 	%r141, %r126, %r125, %r141;
	add.s64 	%rd43, %rd43, 4;
	add.s64 	%rd42, %rd42, 4;
	add.s32 	%r139, %r139, 1;
	setp.ne.s32 	%p11, %r139, 0;
	@%p11 bra 	$L__BB0_12;
$L__BB0_13:
	cvta.to.global.u64 	%rd39, %rd15;
	atom.global.add.u32 	%r127, [%rd39], %r141;
	ret;

}
	// .globl	_Z8minValuePiS_S_i
.visible .entry _Z8minValuePiS_S_i(
	.param .u64 .ptr .align 1 _Z8minValuePiS_S_i_param_0,
	.param .u64 .ptr .align 1 _Z8minValuePiS_S_i_param_1,
	.param .u64 .ptr .align 1 _Z8minValuePiS_S_i_param_2,
	.param .u32 _Z8minValuePiS_S_i_param_3
)
{
	.reg .pred 	%p<12>;
	.reg .b32 	%r<172>;
	.reg .b64 	%rd<44>;

	ld.param.u64 	%rd16, [_Z8minValuePiS_S_i_param_0];
	ld.param.u64 	%rd17, [_Z8minValuePiS_S_i_param_1];
	ld.param.u64 	%rd15, [_Z8minValuePiS_S_i_param_2];
	ld.param.u32 	%r31, [_Z8minValuePiS_S_i_param_3];
	cvta.to.global.u64 	%rd1, %rd17;
	cvta.to.global.u64 	%rd2, %rd16;
	mov.u32 	%r1, %tid.x;
	mov.u32 	%r33, %ctaid.x;
	mov.u32 	%r34, %ntid.x;
	mad.lo.s32 	%r35, %r33, %r34, %r1;
	setp.ge.s32 	%p1, %r35, %r31;
	setp.lt.s32 	%p2, %r31, 1;
	mov.b32 	%r171, 2147483647;
	or.pred  	%p3, %p1, %p2;
	@%p3 bra 	$L__BB1_13;
	mul.lo.s32 	%r2, %r31, %r1;
	and.b32  	%r3, %r31, 15;
	setp.lt.u32 	%p4, %r31, 16;
	mov.b32 	%r171, 2147483647;
	mov.b32 	%r164, 0;
	@%p4 bra 	$L__BB1_4;
	and.b32  	%r164, %r31, 2147483632;
	neg.s32 	%r158, %r164;
	mul.wide.u32 	%rd18, %r2, 4;
	add.s64 	%rd19, %rd18, 32;
	add.s64 	%rd41, %rd1, %rd19;
	add.s64 	%rd40, %rd2, %rd19;
	mov.b32 	%r171, 2147483647;
$L__BB1_3:
	.pragma "nounroll";
	ld.global.u32 	%r40, [%rd40+-32];
	ld.global.u32 	%r41, [%rd41+-32];
	min.s32 	%r42, %r40, %r41;
	min.s32 	%r43, %r171, %r42;
	ld.global.u32 	%r44, [%rd40+-28];
	ld.global.u32 	%r45, [%rd41+-28];
	min.s32 	%r46, %r44, %r45;
	min.s32 	%r47, %r43, %r46;
	ld.global.u32 	%r48, [%rd40+-24];
	ld.global.u32 	%r49, [%rd41+-24];
	min.s32 	%r50, %r48, %r49;
	min.s32 	%r51, %r47, %r50;
	ld.global.u32 	%r52, [%rd40+-20];
	ld.global.u32 	%r53, [%rd41+-20];
	min.s32 	%r54, %r52, %r53;
	min.s32 	%r55, %r51, %r54;
	ld.global.u32 	%r56, [%rd40+-16];
	ld.global.u32 	%r57, [%rd41+-16];
	min.s32 	%r58, %r56, %r57;
	min.s32 	%r59, %r55, %r58;
	ld.global.u32 	%r60, [%rd40+-12];
	ld.global.u32 	%r61, [%rd41+-12];
	min.s32 	%r62, %r60, %r61;
	min.s32 	%r63, %r59, %r62;
	ld.global.u32 	%r64, [%rd40+-8];
	ld.global.u32 	%r65, [%rd41+-8];
	min.s32 	%r66, %r64, %r65;
	min.s32 	%r67, %r63, %r66;
	ld.global.u32 	%r68, [%rd40+-4];
	ld.global.u32 	%r69, [%rd41+-4];
	min.s32 	%r70, %r68, %r69;
	min.s32 	%r71, %r67, %r70;
	ld.global.u32 	%r72, [%rd40];
	ld.global.u32 	%r73, [%rd41];
	min.s32 	%r74, %r72, %r73;
	min.s32 	%r75, %r71, %r74;
	ld.global.u32 	%r76, [%rd40+4];
	ld.global.u32 	%r77, [%rd41+4];
	min.s32 	%r78, %r76, %r77;
	min.s32 	%r79, %r75, %r78;
	ld.global.u32 	%r80, [%rd40+8];
	ld.global.u32 	%r81, [%rd41+8];
	min.s32 	%r82, %r80, %r81;
	min.s32 	%r83, %r79, %r82;
	ld.global.u32 	%r84, [%rd40+12];
	ld.global.u32 	%r85, [%rd41+12];
	min.s32 	%r86, %r84, %r85;
	min.s32 	%r87, %r83, %r86;
	ld.global.u32 	%r88, [%rd40+16];
	ld.global.u32 	%r89, [%rd41+16];
	min.s32 	%r90, %r88, %r89;
	min.s32 	%r91, %r87, %r90;
	ld.global.u32 	%r92, [%rd40+20];
	ld.global.u32 	%r93, [%rd41+20];
	min.s32 	%r94, %r92, %r93;
	min.s32 	%r95, %r91, %r94;
	ld.global.u32 	%r96, [%rd40+24];
	ld.global.u32 	%r97, [%rd41+24];
	min.s32 	%r98, %r96, %r97;
	min.s32 	%r99, %r95, %r98;
	ld.global.u32 	%r100, [%rd40+28];
	ld.global.u32 	%r101, [%rd41+28];
	min.s32 	%r102, %r100, %r101;
	min.s32 	%r171, %r99, %r102;
	add.s32 	%r158, %r158, 16;
	add.s64 	%rd41, %rd41, 64;
	add.s64 	%rd40, %rd40, 64;
	setp.ne.s32 	%p5, %r158, 0;
	@%p5 bra 	$L__BB1_3;
$L__BB1_4:
	setp.eq.s32 	%p6, %r3, 0;
	@%p6 bra 	$L__BB1_13;
	and.b32  	%r13, %r31, 7;
	setp.lt.u32 	%p7, %r3, 8;
	@%p7 bra 	$L__BB1_7;
	add.s32 	%r104, %r164, %r2;
	mul.wide.u32 	%rd20, %r104, 4;
	add.s64 	%rd21, %rd2, %rd20;
	ld.global.u32 	%r105, [%rd21];
	add.s64 	%rd22, %rd1, %rd20;
	ld.global.u32 	%r106, [%rd22];
	min.s32 	%r107, %r105, %r106;
	min.s32 	%r108, %r171, %r107;
	cvt.u64.u32 	%rd23, %r2;
	cvt.u64.u32 	%rd24, %r164;
	add.s64 	%rd25, %rd24, %rd23;
	shl.b64 	%rd26, %rd25, 2;
	add.s64 	%rd27, %rd2, %rd26;
	ld.global.u32 	%r109, [%rd27+4];
	add.s64 	%rd28, %rd1, %rd26;
	ld.global.u32 	%r110, [%rd28+4];
	min.s32 	%r111, %r109, %r110;
	min.s32 	%r112, %r108, %r111;
	ld.global.u32 	%r113, [%rd27+8];
	ld.global.u32 	%r114, [%rd28+8];
	min.s32 	%r115, %r113, %r114;
	min.s32 	%r116, %r112, %r115;
	ld.global.u32 	%r117, [%rd27+12];
	ld.global.u32 	%r118, [%rd28+12];
	min.s32 	%r119, %r117, %r118;
	min.s32 	%r120, %r116, %r119;
	ld.global.u32 	%r121, [%rd27+16];
	ld.global.u32 	%r122, [%rd28+16];
	min.s32 	%r123, %r121, %r122;
	min.s32 	%r124, %r120, %r123;
	ld.global.u32 	%r125, [%rd27+20];
	ld.global.u32 	%r126, [%rd28+20];
	min.s32 	%r127, %r125, %r126;
	min.s32 	%r128, %r124, %r127;
	ld.global.u32 	%r129, [%rd27+24];
	ld.global.u32 	%r130, [%rd28+24];
	min.s32 	%r131, %r129, %r130;
	min.s32 	%r132, %r128, %r131;
	ld.global.u32 	%r133, [%rd27+28];
	ld.global.u32 	%r134, [%rd28+28];
	min.s32 	%r135, %r133, %r134;
	min.s32 	%r171, %r132, %r135;
	add.s32 	%r164, %r164, 8;
$L__BB1_7:
	setp.eq.s32 	%p8, %r13, 0;
	@%p8 bra 	$L__BB1_13;
	and.b32  	%r19, %r31, 3;
	setp.lt.u32 	%p9, %r13, 4;
	@%p9 bra 	$L__BB1_10;
	add.s32 	%r137, %r164, %r2;
	mul.wide.u32 	%rd29, %r137, 4;
	add.s64 	%rd30, %rd2, %rd29;
	ld.global.u32 	%r138, [%rd30];
	add.s64 	%rd31, %rd1, %rd29;
	ld.global.u32 	%r139, [%rd31];
	min.s32 	%r140, %r138, %r139;
	min.s32 	%r141, %r171, %r140;
	cvt.u64.u32 	%rd32, %r2;
	cvt.u64.u32 	%rd33, %r164;
	add.s64 	%rd34, %rd33, %rd32;
	shl.b64 	%rd35, %rd34, 2;
	add.s64 	%rd36, %rd2, %rd35;
	ld.global.u32 	%r142, [%rd36+4];
	add.s64 	%rd37, %rd1, %rd35;
	ld.global.u32 	%r143, [%rd37+4];
	min.s32 	%r144, %r142, %r143;
	min.s32 	%r145, %r141, %r144;
	ld.global.u32 	%r146, [%rd36+8];
	ld.global.u32 	%r147, [%rd37+8];
	min.s32 	%r148, %r146, %r147;
	min.s32 	%r149, %r145, %r148;
	ld.global.u32 	%r150, [%rd36+12];
	ld.global.u32 	%r151, [%rd37+12];
	min.s32 	%r152, %r150, %r151;
	min.s32 	%r171, %r149, %r152;
	add.s32 	%r164, %r164, 4;
$L__BB1_10:
	setp.eq.s32 	%p10, %r19, 0;
	@%p10 bra 	$L__BB1_13;
	add.s32 	%r153, %r164, %r2;
	mul.wide.u32 	%rd38, %r153, 4;
	add.s64 	%rd43, %rd1, %rd38;
	add.s64 	%rd42, %rd2, %rd38;
	neg.s32 	%r169, %r19;
$L__BB1_12:
	.pragma "nounroll";
	ld.global.u32 	%r154, [%rd42];
	ld.global.u32 	%r155, [%rd43];
	min.s32 	%r156, %r154, %r155;
	min.s32 	%r171, %r171, %r156;
	add.s64 	%rd43, %rd43, 4;
	add.s64 	%rd42, %rd42, 4;
	add.s32 	%r169, %r169, 1;
	setp.ne.s32 	%p11, %r169, 0;
	@%p11 bra 	$L__BB1_12;
$L__BB1_13:
	cvta.to.global.u64 	%rd39, %rd15;
	atom.global.min.s32 	%r157, [%rd39], %r171;
	ret;

}
	// .globl	_Z8maxValuePiS_S_i
.visible .entry _Z8maxValuePiS_S_i(
	.param .u64 .ptr .align 1 _Z8maxValuePiS_S_i_param_0,
	.param .u64 .ptr .align 1 _Z8maxValuePiS_S_i_param_1,
	.param .u64 .ptr .align 1 _Z8maxValuePiS_S_i_param_2,
	.param .u32 _Z8maxValuePiS_S_i_param_3
)
{
	.reg .pred 	%p<12>;
	.reg .b32 	%r<172>;
	.reg .b64 	%rd<44>;

	ld.param.u64 	%rd16, [_Z8maxValuePiS_S_i_param_0];
	ld.param.u64 	%rd17, [_Z8maxValuePiS_S_i_param_1];
	ld.param.u64 	%rd15, [_Z8maxValuePiS_S_i_param_2];
	ld.param.u32 	%r31, [_Z8maxValuePiS_S_i_param_3];
	cvta.to.global.u64 	%rd1, %rd17;
	cvta.to.global.u64 	%rd2, %rd16;
	mov.u32 	%r1, %tid.x;
	mov.u32 	%r33, %ctaid.x;
	mov.u32 	%r34, %ntid.x;
	mad.lo.s32 	%r35, %r33, %r34, %r1;
	setp.ge.s32 	%p1, %r35, %r31;
	setp.lt.s32 	%p2, %r31, 1;
	mov.b32 	%r171, -2147483648;
	or.pred  	%p3, %p1, %p2;
	@%p3 bra 	$L__BB2_13;
	mul.lo.s32 	%r2, %r31, %r1;
	and.b32  	%r3, %r31, 15;
	setp.lt.u32 	%p4, %r31, 16;
	mov.b32 	%r171, -2147483648;
	mov.b32 	%r164, 0;
	@%p4 bra 	$L__BB2_4;
	and.b32  	%r164, %r31, 2147483632;
	neg.s32 	%r158, %r164;
	mul.wide.u32 	%rd18, %r2, 4;
	add.s64 	%rd19, %rd18, 32;
	add.s64 	%rd41, %rd1, %rd19;
	add.s64 	%rd40, %rd2, %rd19;
	mov.b32 	%r171, -2147483648;
$L__BB2_3:
	.pragma "nounroll";
	ld.global.u32 	%r40, [%rd40+-32];
	ld.global.u32 	%r41, [%rd41+-32];
	max.s32 	%r42, %r40, %r41;
	max.s32 	%r43, %r171, %r42;
	ld.global.u32 	%r44, [%rd40+-28];
	ld.global.u32 	%r45, [%rd41+-28];
	max.s32 	%r46, %r44, %r45;
	max.s32 	%r47, %r43, %r46;
	ld.global.u32 	%r48, [%rd40+-24];
	ld.global.u32 	%r49, [%rd41+-24];
	max.s32 	%r50, %r48, %r49;
	max.s32 	%r51, %r47, %r50;
	ld.global.u32 	%r52, [%rd40+-20];
	ld.global.u32 	%r53, [%rd41+-20];
	max.s32 	%r54, %r52, %r53;
	max.s32 	%r55, %r51, %r54;
	ld.global.u32 	%r56, [%rd40+-16];
	ld.global.u32 	%r57, [%rd41+-16];
	max.s32 	%r58, %r56, %r57;
	max.s32 	%r59, %r55, %r58;
	ld.global.u32 	%r60, [%rd40+-12];
	ld.global.u32 	%r61, [%rd41+-12];
	max.s32 	%r62, %r60, %r61;
	max.s32 	%r63, %r59, %r62;
	ld.global.u32 	%r64, [%rd40+-8];
	ld.global.u32 	%r65, [%rd41+-8];
	max.s32 	%r66, %r64, %r65;
	max.s32 	%r67, %r63, %r66;
	ld.global.u32 	%r68, [%rd40+-4];
	ld.global.u32 	%r69, [%rd41+-4];
	max.s32 	%r70, %r68, %r69;
	max.s32 	%r71, %r67, %r70;
	ld.global.u32 	%r72, [%rd40];
	ld.global.u32 	%r73, [%rd41];
	max.s32 	%r74, %r72, %r73;
	max.s32 	%r75, %r71, %r74;
	ld.global.u32 	%r76, [%rd40+4];
	ld.global.u32 	%r77, [%rd41+4];
	max.s32 	%r78, %r76, %r77;
	max.s32 	%r79, %r75, %r78;
	ld.global.u32 	%r80, [%rd40+8];
	ld.global.u32 	%r81, [%rd41+8];
	max.s32 	%r82, %r80, %r81;
	max.s32 	%r83, %r79, %r82;
	ld.global.u32 	%r84, [%rd40+12];
	ld.global.u32 	%r85, [%rd41+12];
	max.s32 	%r86, %r84, %r85;
	max.s32 	%r87, %r83, %r86;
	ld.global.u32 	%r88, [%rd40+16];
	ld.global.u32 	%r89, [%rd41+16];
	max.s32 	%r90, %r88, %r89;
	max.s32 	%r91, %r87, %r90;
	ld.global.u32 	%r92, [%rd40+20];
	ld.global.u32 	%r93, [%rd41+20];
	max.s32 	%r94, %r92, %r93;
	max.s32 	%r95, %r91, %r94;
	ld.global.u32 	%r96, [%rd40+24];
	ld.global.u32 	%r97, [%rd41+24];
	max.s32 	%r98, %r96, %r97;
	max.s32 	%r99, %r95, %r98;
	ld.global.u32 	%r100, [%rd40+28];
	ld.global.u32 	%r101, [%rd41+28];
	max.s32 	%r102, %r100, %r101;
	max.s32 	%r171, %r99, %r102;
	add.s32 	%r158, %r158, 16;
	add.s64 	%rd41, %rd41, 64;
	add.s64 	%rd40, %rd40, 64;
	setp.ne.s32 	%p5, %r158, 0;
	@%p5 bra 	$L__BB2_3;
$L__BB2_4:
	setp.eq.s32 	%p6, %r3, 0;
	@%p6 bra 	$L__BB2_13;
	and.b32  	%r13, %r31, 7;
	setp.lt.u32 	%p7, %r3, 8;
	@%p7 bra 	$L__BB2_7;
	add.s32 	%r104, %r164, %r2;
	mul.wide.u32 	%rd20, %r104, 4;
	add.s64 	%rd21, %rd2, %rd20;
	ld.global.u32 	%r105, [%rd21];
	add.s64 	%rd22, %rd1, %rd20;
	ld.global.u32 	%r106, [%rd22];
	max.s32 	%r107, %r105, %r106;
	max.s32 	%r108, %r171, %r107;
	cvt.u64.u32 	%rd23, %r2;
	cvt.u64.u32 	%rd24, %r164;
	add.s64 	%rd25, %rd24, %rd23;
	shl.b64 	%rd26, %rd25, 2;
	add.s64 	%rd27, %rd2, %rd26;
	ld.global.u32 	%r109, [%rd27+4];
	add.s64 	%rd28, %rd1, %rd26;
	ld.global.u32 	%r110, [%rd28+4];
	max.s32 	%r111, %r109, %r110;
	max.s32 	%r112, %r108, %r111;
	ld.global.u32 	%r113, [%rd27+8];
	ld.global.u32 	%r114, [%rd28+8];
	max.s32 	%r115, %r113, %r114;
	max.s32 	%r116, %r112, %r115;
	ld.global.u32 	%r117, [%rd27+12];
	ld.global.u32 	%r118, [%rd28+12];
	max.s32 	%r119, %r117, %r118;
	max.s32 	%r120, %r116, %r119;
	ld.global.u32 	%r121, [%rd27+16];
	ld.global.u32 	%r122, [%rd28+16];
	max.s32 	%r123, %r121, %r122;
	max.s32 	%r124, %r120, %r123;
	ld.global.u32 	%r125, [%rd27+20];
	ld.global.u32 	%r126, [%rd28+20];
	max.s32 	%r127, %r125, %r126;
	max.s32 	%r128, %r124, %r127;
	ld.global.u32 	%r129, [%rd27+24];
	ld.global.u32 	%r130, [%rd28+24];
	max.s32 	%r131, %r129, %r130;
	max.s32 	%r132, %r128, %r131;
	ld.global.u32 	%r133, [%rd27+28];
	ld.global.u32 	%r134, [%rd28+28];
	max.s32 	%r135, %r133, %r134;
	max.s32 	%r171, %r132, %r135;
	add.s32 	%r164, %r164, 8;
$L__BB2_7:
	setp.eq.s32 	%p8, %r13, 0;
	@%p8 bra 	$L__BB2_13;
	and.b32  	%r19, %r31, 3;
	setp.lt.u32 	%p9, %r13, 4;
	@%p9 bra 	$L__BB2_10;
	add.s32 	%r137, %r164, %r2;
	mul.wide.u32 	%rd29, %r137, 4;
	add.s64 	%rd30, %rd2, %rd29;
	ld.global.u32 	%r138, [%rd30];
	add.s64 	%rd31, %rd1, %rd29;
	ld.global.u32 	%r139, [%rd31];
	max.s32 	%r140, %r138, %r139;
	max.s32 	%r141, %r171, %r140;
	cvt.u64.u32 	%rd32, %r2;
	cvt.u64.u32 	%rd33, %r164;
	add.s64 	%rd34, %rd33, %rd32;
	shl.b64 	%rd35, %rd34, 2;
	add.s64 	%rd36, %rd2, %rd35;
	ld.global.u32 	%r142, [%rd36+4];
	add.s64 	%rd37, %rd1, %rd35;
	ld.global.u32 	%r143, [%rd37+4];
	max.s32 	%r144, %r142, %r143;
	max.s32 	%r145, %r141, %r144;
	ld.global.u32 	%r146, [%rd36+8];
	ld.global.u32 	%r147, [%rd37+8];
	max.s32 	%r148, %r146, %r147;
	max.s32 	%r149, %r145, %r148;
	ld.global.u32 	%r150, [%rd36+12];
	ld.global.u32 	%r151, [%rd37+12];
	max.s32 	%r152, %r150, %r151;
	max.s32 	%r171, %r149, %r152;
	add.s32 	%r164, %r164, 4;
$L__BB2_10:
	setp.eq.s32 	%p10, %r19, 0;
	@%p10 bra 	$L__BB2_13;
	add.s32 	%r153, %r164, %r2;
	mul.wide.u32 	%rd38, %r153, 4;
	add.s64 	%rd43, %rd1, %rd38;
	add.s64 	%rd42, %rd2, %rd38;
	neg.s32 	%r169, %r19;
$L__BB2_12:
	.pragma "nounroll";
	ld.global.u32 	%r154, [%rd42];
	ld.global.u32 	%r155, [%rd43];
	max.s32 	%r156, %r154, %r155;
	max.s32 	%r171, %r171, %r156;
	add.s64 	%rd43, %rd43, 4;
	add.s64 	%rd42, %rd42, 4;
	add.s32 	%r169, %r169, 1;
	setp.ne.s32 	%p11, %r169, 0;
	@%p11 bra 	$L__BB2_12;
$L__BB2_13:
	cvta.to.global.u64 	%rd39, %rd15;
	atom.global.max.s32 	%r157, [%rd39], %r171;
	ret;

}


// ===== COMPILED SASS (sm_100) =====

	.target	sm_100

	.elftype	@"ET_EXEC"


//--------------------- .note.nv.tkinfo           --------------------------
	.section	.note.nv.tkinfo,"",@"SHT_NOTE"
	.sectionflags	@"SHF_NOTE_NV_TKINFO"
	.tkinfo
        /*0018*/ 	.word	0x00000002
        /*0030*/ 	.string	""
        /*0030*/ 	.string	"ptxas"
        /*0030*/ 	.string	"Cuda compilation tools, release 13.0, V13.0.88"
        /*0030*/ 	.string	"Build cuda_13.0.r13.0/compiler.36424714_0"
        /*0030*/ 	.string	"-arch sm_100 -m 64 "



//--------------------- .note.nv.cuinfo           --------------------------
	.section	.note.nv.cuinfo,"",@"SHT_NOTE"
	.sectionflags	@"SHF_NOTE_NV_CUINFO"
        /*0018*/ 	.short	0x0002
        /*001a*/ 	.short	0x0064
        /*001c*/ 	.short	0x0082
	.zero		2


//--------------------- .nv.info                  --------------------------
	.section	.nv.info,"",@"SHT_CUDA_INFO"
	.align	4


	//----- nvinfo : EIATTR_REGCOUNT
	.align		4
        /*0000*/ 	.byte	0x04, 0x2f
        /*0002*/ 	.short	(.L_1 - .L_0)
	.align		4
.L_0:
        /*0004*/ 	.word	index@(_Z10dotProductPiS_S_i)
        /*0008*/ 	.word	0x0000001d


	//----- nvinfo : EIATTR_FRAME_SIZE
	.align		4
.L_1:
        /*000c*/ 	.byte	0x04, 0x11
        /*000e*/ 	.short	(.L_3 - .L_2)
	.align		4
.L_2:
        /*0010*/ 	.word	index@(_Z10dotProductPiS_S_i)
        /*0014*/ 	.word	0x00000000


	//----- nvinfo : EIATTR_REGCOUNT
	.align		4
.L_3:
        /*0018*/ 	.byte	0x04, 0x2f
        /*001a*/ 	.short	(.L_5 - .L_4)
	.align		4
.L_4:
        /*001c*/ 	.word	index@(_Z8minValuePiS_S_i)
        /*0020*/ 	.word	0x0000001d


	//----- nvinfo : EIATTR_FRAME_SIZE
	.align		4
.L_5:
        /*0024*/ 	.byte	0x04, 0x11
        /*0026*/ 	.short	(.L_7 - .L_6)
	.align		4
.L_6:
        /*0028*/ 	.word	index@(_Z8minValuePiS_S_i)
        /*002c*/ 	.word	0x00000000


	//----- nvinfo : EIATTR_REGCOUNT
	.align		4
.L_7:
        /*0030*/ 	.byte	0x04, 0x2f
        /*0032*/ 	.short	(.L_9 - .L_8)
	.align		4
.L_8:
        /*0034*/ 	.word	index@(_Z8maxValuePiS_S_i)
        /*0038*/ 	.word	0x0000001d


	//----- nvinfo : EIATTR_FRAME_SIZE
	.align		4
.L_9:
        /*003c*/ 	.byte	0x04, 0x11
        /*003e*/ 	.short	(.L_11 - .L_10)
	.align		4
.L_10:
        /*0040*/ 	.word	index@(_Z8maxValuePiS_S_i)
        /*0044*/ 	.word	0x00000000


	//----- nvinfo : EIATTR_MIN_STACK_SIZE
	.align		4
.L_11:
        /*0048*/ 	.byte	0x04, 0x12
        /*004a*/ 	.short	(.L_13 - .L_12)
	.align		4
.L_12:
        /*004c*/ 	.word	index@(_Z8maxValuePiS_S_i)
        /*0050*/ 	.word	0x00000000


	//----- nvinfo : EIATTR_MIN_STACK_SIZE
	.align		4
.L_13:
        /*0054*/ 	.byte	0x04, 0x12
        /*0056*/ 	.short	(.L_15 - .L_14)
	.align		4
.L_14:
        /*0058*/ 	.word	index@(_Z8minValuePiS_S_i)
        /*005c*/ 	.word	0x00000000


	//----- nvinfo : EIATTR_MIN_STACK_SIZE
	.align		4
.L_15:
        /*0060*/ 	.byte	0x04, 0x12
        /*0062*/ 	.short	(.L_17 - .L_16)
	.align		4
.L_16:
        /*0064*/ 	.word	index@(_Z10dotProductPiS_S_i)
        /*0068*/ 	.word	0x00000000
.L_17:


//--------------------- .nv.compat                --------------------------
	.section	.nv.compat,"",@"SHT_CUDA_COMPAT_INFO"
	.align	4
        /*0000*/ 	.byte	0x02, 0x09, 0x00, 0x00, 0x02, 0x02, 0x01, 0x00, 0x02, 0x05, 0x05, 0x00, 0x03, 0x07, 0x01, 0x01
        /*0010*/ 	.byte	0x02, 0x03, 0x00, 0x00, 0x02, 0x06, 0x01, 0x00, 0x04, 0x0b, 0x08, 0x00, 0x09, 0x00, 0x00, 0x00
        /*0020*/ 	.byte	0x00, 0x00, 0x00, 0x00


//--------------------- .nv.info._Z8maxValuePiS_S_i --------------------------
	.section	.nv.info._Z8maxValuePiS_S_i,"",@"SHT_CUDA_INFO"
	.sectionflags	@""
	.align	4


	//----- nvinfo : EIATTR_CUDA_API_VERSION
	.align		4
        /*0000*/ 	.byte	0x04, 0x37
        /*0002*/ 	.short	(.L_19 - .L_18)
.L_18:
        /*0004*/ 	.word	0x00000082


	//----- nvinfo : EIATTR_KPARAM_INFO
	.align		4
.L_19:
        /*0008*/ 	.byte	0x04, 0x17
        /*000a*/ 	.short	(.L_21 - .L_20)
.L_20:
        /*000c*/ 	.word	0x00000000
        /*0010*/ 	.short	0x0003
        /*0012*/ 	.short	0x0018
        /*0014*/ 	.byte	0x00, 0xf0, 0x11, 0x00


	//----- nvinfo : EIATTR_KPARAM_INFO
	.align		4
.L_21:
        /*0018*/ 	.byte	0x04, 0x17
        /*001a*/ 	.short	(.L_23 - .L_22)
.L_22:
        /*001c*/ 	.word	0x00000000
        /*0020*/ 	.short	0x0002
        /*0022*/ 	.short	0x0010
        /*0024*/ 	.byte	0x00, 0xf5, 0x21, 0x00


	//----- nvinfo : EIATTR_KPARAM_INFO
	.align		4
.L_23:
        /*0028*/ 	.byte	0x04, 0x17
        /*002a*/ 	.short	(.L_25 - .L_24)
.L_24:
        /*002c*/ 	.word	0x00000000
        /*0030*/ 	.short	0x0001
        /*0032*/ 	.short	0x0008
        /*0034*/ 	.byte	0x00, 0xf5, 0x21, 0x00


	//----- nvinfo : EIATTR_KPARAM_INFO
	.align		4
.L_25:
        /*0038*/ 	.byte	0x04, 0x17
        /*003a*/ 	.short	(.L_27 - .L_26)
.L_26:
        /*003c*/ 	.word	0x00000000
        /*0040*/ 	.short	0x0000
        /*0042*/ 	.short	0x0000
        /*0044*/ 	.byte	0x00, 0xf5, 0x21, 0x00


	//----- nvinfo : EIATTR_SPARSE_MMA_MASK
	.align		4
.L_27:
        /*0048*/ 	.byte	0x03, 0x50
        /*004a*/ 	.short	0x0000


	//----- nvinfo : EIATTR_MAXREG_COUNT
	.align		4
        /*004c*/ 	.byte	0x03, 0x1b
        /*004e*/ 	.short	0x00ff


	//----- nvinfo : EIATTR_MERCURY_ISA_VERSION
	.align		4
        /*0050*/ 	.byte	0x03, 0x5f
        /*0052*/ 	.short	0x0101


	//----- nvinfo : EIATTR_INT_WARP_WIDE_INSTR_OFFSETS
	.align		4
        /*0054*/ 	.byte	0x04, 0x31
        /*0056*/ 	.short	(.L_29 - .L_28)


	//   ....[0]....
.L_28:
        /*0058*/ 	.word	0x00000bd0


	//   ....[1]....
        /*005c*/ 	.word	0x00000be0


	//----- nvinfo : EIATTR_VRC_CTA_INIT_COUNT
	.align		4
.L_29:
        /*0060*/ 	.byte	0x02, 0x4a
	.zero		1
	.zero		1


	//----- nvinfo : EIATTR_EXIT_INSTR_OFFSETS
	.align		4
        /*0064*/ 	.byte	0x04, 0x1c
        /*0066*/ 	.short	(.L_31 - .L_30)


	//   ....[0]....
.L_30:
        /*0068*/ 	.word	0x00000c30


	//----- nvinfo : EIATTR_CRS_STACK_SIZE
	.align		4
.L_31:
        /*006c*/ 	.byte	0x04, 0x1e
        /*006e*/ 	.short	(.L_33 - .L_32)
.L_32:
        /*0070*/ 	.word	0x00000000


	//----- nvinfo : EIATTR_CBANK_PARAM_SIZE
	.align		4
.L_33:
        /*0074*/ 	.byte	0x03, 0x19
        /*0076*/ 	.short	0x001c


	//----- nvinfo : EIATTR_PARAM_CBANK
	.align		4
        /*0078*/ 	.byte	0x04, 0x0a
        /*007a*/ 	.short	(.L_35 - .L_34)
	.align		4
.L_34:
        /*007c*/ 	.word	index@(.nv.constant0._Z8maxValuePiS_S_i)
        /*0080*/ 	.short	0x0380
        /*0082*/ 	.short	0x001c


	//----- nvinfo : EIATTR_SW_WAR
	.align		4
.L_35:
        /*0084*/ 	.byte	0x04, 0x36
        /*0086*/ 	.short	(.L_37 - .L_36)
.L_36:
        /*0088*/ 	.word	0x00000008
.L_37:


//--------------------- .nv.info._Z8minValuePiS_S_i --------------------------
	.section	.nv.info._Z8minValuePiS_S_i,"",@"SHT_CUDA_INFO"
	.sectionflags	@""
	.align	4


	//----- nvinfo : EIATTR_CUDA_API_VERSION
	.align		4
        /*0000*/ 	.byte	0x04, 0x37
        /*0002*/ 	.short	(.L_39 - .L_38)
.L_38:
        /*0004*/ 	.word	0x00000082


	//----- nvinfo : EIATTR_KPARAM_INFO
	.align		4
.L_39:
        /*0008*/ 	.byte	0x04, 0x17
        /*000a*/ 	.short	(.L_41 - .L_40)
.L_40:
        /*000c*/ 	.word	0x00000000
        /*0010*/ 	.short	0x0003
        /*0012*/ 	.short	0x0018
        /*0014*/ 	.byte	0x00, 0xf0, 0x11, 0x00


	//----- nvinfo : EIATTR_KPARAM_INFO
	.align		4
.L_41:
        /*0018*/ 	.byte	0x04, 0x17
        /*001a*/ 	.short	(.L_43 - .L_42)
.L_42:
        /*001c*/ 	.word	0x00000000
        /*0020*/ 	.short	0x0002
        /*0022*/ 	.short	0x0010
        /*0024*/ 	.byte	0x00, 0xf5, 0x21, 0x00


	//----- nvinfo : EIATTR_KPARAM_INFO
	.align		4
.L_43:
        /*0028*/ 	.byte	0x04, 0x17
        /*002a*/ 	.short	(.L_45 - .L_44)
.L_44:
        /*002c*/ 	.word	0x00000000
        /*0030*/ 	.short	0x0001
        /*0032*/ 	.short	0x0008
        /*0034*/ 	.byte	0x00, 0xf5, 0x21, 0x00


	//----- nvinfo : EIATTR_KPARAM_INFO
	.align		4
.L_45:
        /*0038*/ 	.byte	0x04, 0x17
        /*003a*/ 	.short	(.L_47 - .L_46)
.L_46:
        /*003c*/ 	.word	0x00000000
        /*0040*/ 	.short	0x0000
        /*0042*/ 	.short	0x0000
        /*0044*/ 	.byte	0x00, 0xf5, 0x21, 0x00


	//----- nvinfo : EIATTR_SPARSE_MMA_MASK
	.align		4
.L_47:
        /*0048*/ 	.byte	0x03, 0x50
        /*004a*/ 	.short	0x0000


	//----- nvinfo : EIATTR_MAXREG_COUNT
	.align		4
        /*004c*/ 	.byte	0x03, 0x1b
        /*004e*/ 	.short	0x00ff


	//----- nvinfo : EIATTR_MERCURY_ISA_VERSION
	.align		4
        /*0050*/ 	.byte	0x03, 0x5f
        /*0052*/ 	.short	0x0101


	//----- nvinfo : EIATTR_INT_WARP_WIDE_INSTR_OFFSETS
	.align		4
        /*0054*/ 	.byte	0x04, 0x31
        /*0056*/ 	.short	(.L_49 - .L_48)


	//   ....[0]....
.L_48:
        /*0058*/ 	.word	0x00000bd0


	//   ....[1]....
        /*005c*/ 	.word	0x00000be0


	//----- nvinfo : EIATTR_VRC_CTA_INIT_COUNT
	.align		4
.L_49:
        /*0060*/ 	.byte	0x02, 0x4a
	.zero		1
	.zero		1


	//----- nvinfo : EIATTR_EXIT_INSTR_OFFSETS
	.align		4
        /*0064*/ 	.byte	0x04, 0x1c
        /*0066*/ 	.short	(.L_51 - .L_50)


	//   ....[0]....
.L_50:
        /*0068*/ 	.word	0x00000c30


	//----- nvinfo : EIATTR_CRS_STACK_SIZE
	.align		4
.L_51:
        /*006c*/ 	.byte	0x04, 0x1e
        /*006e*/ 	.short	(.L_53 - .L_52)
.L_52:
        /*0070*/ 	.word	0x00000000


	//----- nvinfo : EIATTR_CBANK_PARAM_SIZE
	.align		4
.L_53:
        /*0074*/ 	.byte	0x03, 0x19
        /*0076*/ 	.short	0x001c


	//----- nvinfo : EIATTR_PARAM_CBANK
	.align		4
        /*0078*/ 	.byte	0x04, 0x0a
        /*007a*/ 	.short	(.L_55 - .L_54)
	.align		4
.L_54:
        /*007c*/ 	.word	index@(.nv.constant0._Z8minValuePiS_S_i)
        /*0080*/ 	.short	0x0380
        /*0082*/ 	.short	0x001c


	//----- nvinfo : EIATTR_SW_WAR
	.align		4
.L_55:
        /*0084*/ 	.byte	0x04, 0x36
        /*0086*/ 	.short	(.L_57 - .L_56)
.L_56:
        /*0088*/ 	.word	0x00000008
.L_57:


//--------------------- .nv.info._Z10dotProductPiS_S_i --------------------------
	.section	.nv.info._Z10dotProductPiS_S_i,"",@"SHT_CUDA_INFO"
	.sectionflags	@""
	.align	4


	//----- nvinfo : EIATTR_CUDA_API_VERSION
	.align		4
        /*0000*/ 	.byte	0x04, 0x37
        /*0002*/ 	.short	(.L_59 - .L_58)
.L_58:
        /*0004*/ 	.word	0x00000082


	//----- nvinfo : EIATTR_KPARAM_INFO
	.align		4
.L_59:
        /*0008*/ 	.byte	0x04, 0x17
        /*000a*/ 	.short	(.L_61 - .L_60)
.L_60:
        /*000c*/ 	.word	0x00000000
        /*0010*/ 	.short	0x0003
        /*0012*/ 	.short	0x0018
        /*0014*/ 	.byte	0x00, 0xf0, 0x11, 0x00


	//----- nvinfo : EIATTR_KPARAM_INFO
	.align		4
.L_61:
        /*0018*/ 	.byte	0x04, 0x17
        /*001a*/ 	.short	(.L_63 - .L_62)
.L_62:
        /*001c*/ 	.word	0x00000000
        /*0020*/ 	.short	0x0002
        /*0022*/ 	.short	0x0010
        /*0024*/ 	.byte	0x00, 0xf5, 0x21, 0x00


	//----- nvinfo : EIATTR_KPARAM_INFO
	.align		4
.L_63:
        /*0028*/ 	.byte	0x04, 0x17
        /*002a*/ 	.short	(.L_65 - .L_64)
.L_64:
        /*002c*/ 	.word	0x00000000
        /*0030*/ 	.short	0x0001
        /*0032*/ 	.short	0x0008
        /*0034*/ 	.byte	0x00, 0xf5, 0x21, 0x00


	//----- nvinfo : EIATTR_KPARAM_INFO
	.align		4
.L_65:
        /*0038*/ 	.byte	0x04, 0x17
        /*003a*/ 	.short	(.L_67 - .L_66)
.L_66:
        /*003c*/ 	.word	0x00000000
        /*0040*/ 	.short	0x0000
        /*0042*/ 	.short	0x0000
        /*0044*/ 	.byte	0x00, 0xf5, 0x21, 0x00


	//----- nvinfo : EIATTR_SPARSE_MMA_MASK
	.align		4
.L_67:
        /*0048*/ 	.byte	0x03, 0x50
        /*004a*/ 	.short	0x0000


	//----- nvinfo : EIATTR_MAXREG_COUNT
	.align		4
        /*004c*/ 	.byte	0x03, 0x1b
        /*004e*/ 	.short	0x00ff


	//----- nvinfo : EIATTR_MERCURY_ISA_VERSION
	.align		4
        /*0050*/ 	.byte	0x03, 0x5f
        /*0052*/ 	.short	0x0101


	//----- nvinfo : EIATTR_INT_WARP_WIDE_INSTR_OFFSETS
	.align		4
        /*0054*/ 	.byte	0x04, 0x31
        /*0056*/ 	.short	(.L_69 - .L_68)


	//   ....[0]....
.L_68:
        /*0058*/ 	.word	0x00000bc0


	//   ....[1]....
        /*005c*/ 	.word	0x00000be0


	//----- nvinfo : EIATTR_VRC_CTA_INIT_COUNT
	.align		4
.L_69:
        /*0060*/ 	.byte	0x02, 0x4a
	.zero		1
	.zero		1


	//----- nvinfo : EIATTR_EXIT_INSTR_OFFSETS
	.align		4
        /*0064*/ 	.byte	0x04, 0x1c
        /*0066*/ 	.short	(.L_71 - .L_70)


	//   ....[0]....
.L_70:
        /*0068*/ 	.word	0x00000c30


	//----- nvinfo : EIATTR_CRS_STACK_SIZE
	.align		4
.L_71:
        /*006c*/ 	.byte	0x04, 0x1e
        /*006e*/ 	.short	(.L_73 - .L_72)
.L_72:
        /*0070*/ 	.word	0x00000000


	//----- nvinfo : EIATTR_CBANK_PARAM_SIZE
	.align		4
.L_73:
        /*0074*/ 	.byte	0x03, 0x19
        /*0076*/ 	.short	0x001c


	//----- nvinfo : EIATTR_PARAM_CBANK
	.align		4
        /*0078*/ 	.byte	0x04, 0x0a
        /*007a*/ 	.short	(.L_75 - .L_74)
	.align		4
.L_74:
        /*007c*/ 	.word	index@(.nv.constant0._Z10dotProductPiS_S_i)
        /*0080*/ 	.short	0x0380
        /*0082*/ 	.short	0x001c


	//----- nvinfo : EIATTR_SW_WAR
	.align		4
.L_75:
        /*0084*/ 	.byte	0x04, 0x36
        /*0086*/ 	.short	(.L_77 - .L_76)
.L_76:
        /*0088*/ 	.word	0x00000008
.L_77:


//--------------------- .nv.callgraph             --------------------------
	.section	.nv.callgraph,"",@"SHT_CUDA_CALLGRAPH"
	.align	4
	.sectionentsize	8
	.align		4
        /*0000*/ 	.word	0x00000000
	.align		4
        /*0004*/ 	.word	0xffffffff
	.align		4
        /*0008*/ 	.word	0x00000000
	.align		4
        /*000c*/ 	.word	0xfffffffe
	.align		4
        /*0010*/ 	.word	0x00000000
	.align		4
        /*0014*/ 	.word	0xfffffffd
	.align		4
        /*0018*/ 	.word	0x00000000
	.align		4
        /*001c*/ 	.word	0xfffffffc


//--------------------- .text._Z8maxValuePiS_S_i  --------------------------
	.section	.text._Z8maxValuePiS_S_i,"ax",@progbits
	.align	128
        .global         _Z8maxValuePiS_S_i
        .type           _Z8maxValuePiS_S_i,@function
        .size           _Z8maxValuePiS_S_i,(.L_x_24 - _Z8maxValuePiS_S_i)
        .other          _Z8maxValuePiS_S_i,@"STO_CUDA_ENTRY STV_DEFAULT"
_Z8maxValuePiS_S_i:
.text._Z8maxValuePiS_S_i:
[----:B------:R-:W-:Y:S01]  /*0000*/  LDC R1, c[0x0][0x37c] ;  /* 0x0000df00ff017b82 */ /* 0x000fe20000000800 */
[----:B------:R-:W0:Y:S07]  /*0010*/  S2R R5, SR_TID.X ;  /* 0x0000000000057919 */ /* 0x000e2e0000002100 */
[----:B------:R-:W0:Y:S01]  /*0020*/  S2UR UR4, SR_CTAID.X ;  /* 0x00000000000479c3 */ /* 0x000e220000002500 */
[----:B------:R-:W1:Y:S01]  /*0030*/  LDCU.64 UR6, c[0x0][0x358] ;  /* 0x00006b00ff0677ac */ /* 0x000e620008000a00 */
[----:B------:R-:W-:Y:S01]  /*0040*/  BSSY.RECONVERGENT B0, `(.L_x_0) ;  /* 0x00000b6000007945 */ /* 0x000fe20003800200 */
[----:B------:R-:W-:-:S05]  /*0050*/  IMAD.MOV.U32 R15, RZ, RZ, -0x80000000 ;  /* 0x80000000ff0f7424 */ /* 0x000fca00078e00ff */
[----:B------:R-:W0:Y:S08]  /*0060*/  LDC R2, c[0x0][0x360] ;  /* 0x0000d800ff027b82 */ /* 0x000e300000000800 */
[----:B------:R-:W2:Y:S01]  /*0070*/  LDC R0, c[0x0][0x398] ;  /* 0x0000e600ff007b82 */ /* 0x000ea20000000800 */
[----:B0-----:R-:W-:Y:S01]  /*0080*/  IMAD R3, R2, UR4, R5 ;  /* 0x0000000402037c24 */ /* 0x001fe2000f8e0205 */
[----:B--2---:R-:W-:-:S04]  /*0090*/  ISETP.GE.AND P0, PT, R0, 0x1, PT ;  /* 0x000000010000780c */ /* 0x004fc80003f06270 */
[----:B------:R-:W-:-:S13]  /*00a0*/  ISETP.GE.OR P0, PT, R3, R0, !P0 ;  /* 0x000000000300720c */ /* 0x000fda0004706670 */
[----:B-1----:R-:W-:Y:S05]  /*00b0*/  @P0 BRA `(.L_x_1) ;  /* 0x0000000800b80947 */ /* 0x002fea0003800000 */
[C---:B------:R-:W-:Y:S01]  /*00c0*/  ISETP.GE.U32.AND P1, PT, R0.reuse, 0x10, PT ;  /* 0x000000100000780c */ /* 0x040fe20003f26070 */
[----:B------:R-:W-:Y:S01]  /*00d0*/  IMAD R6, R5, R0, RZ ;  /* 0x0000000005067224 */ /* 0x000fe200078e02ff */
[----:B------:R-:W-:Y:S01]  /*00e0*/  LOP3.LUT R23, R0, 0xf, RZ, 0xc0, !PT ;  /* 0x0000000f00177812 */ /* 0x000fe200078ec0ff */
[----:B------:R-:W-:Y:S02]  /*00f0*/  IMAD.MOV.U32 R15, RZ, RZ, -0x80000000 ;  /* 0x80000000ff0f7424 */ /* 0x000fe400078e00ff */
[----:B------:R-:W-:Y:S01]  /*0100*/  IMAD.MOV.U32 R7, RZ, RZ, RZ ;  /* 0x000000ffff077224 */ /* 0x000fe200078e00ff */
[----:B------:R-:W-:-:S07]  /*0110*/  ISETP.NE.AND P0, PT, R23, RZ, PT ;  /* 0x000000ff1700720c */ /* 0x000fce0003f05270 */
[----:B------:R-:W-:Y:S06]  /*0120*/  @!P1 BRA `(.L_x_2) ;  /* 0x0000000400089947 */ /* 0x000fec0003800000 */
[----:B------:R-:W0:Y:S01]  /*0130*/  LDCU.128 UR8, c[0x0][0x380] ;  /* 0x00007000ff0877ac */ /* 0x000e220008000c00 */
[----:B------:R-:W-:Y:S01]  /*0140*/  IMAD.MOV.U32 R2, RZ, RZ, 0x20 ;  /* 0x00000020ff027424 */ /* 0x000fe200078e00ff */
[----:B------:R-:W-:Y:S01]  /*0150*/  LOP3.LUT R7, R0, 0x7ffffff0, RZ, 0xc0, !PT ;  /* 0x7ffffff000077812 */ /* 0x000fe200078ec0ff */
[----:B------:R-:W-:Y:S02]  /*0160*/  IMAD.MOV.U32 R3, RZ, RZ, 0x0 ;  /* 0x00000000ff037424 */ /* 0x000fe400078e00ff */
[----:B------:R-:W-:Y:S02]  /*0170*/  IMAD.MOV.U32 R15, RZ, RZ, -0x80000000 ;  /* 0x80000000ff0f7424 */ /* 0x000fe400078e00ff */
[----:B------:R-:W-:-:S04]  /*0180*/  IMAD.WIDE.U32 R2, R6, 0x4, R2 ;  /* 0x0000000406027825 */ /* 0x000fc800078e0002 */
[----:B------:R-:W-:Y:S01]  /*0190*/  IMAD.MOV R8, RZ, RZ, -R7 ;  /* 0x000000ffff087224 */ /* 0x000fe200078e0a07 */
[C---:B0-----:R-:W-:Y:S02]  /*01a0*/  IADD3 R4, P1, PT, R2.reuse, UR10, RZ ;  /* 0x0000000a02047c10 */ /* 0x041fe4000ff3e0ff */
[----:B------:R-:W-:Y:S02]  /*01b0*/  IADD3 R2, P2, PT, R2, UR8, RZ ;  /* 0x0000000802027c10 */ /* 0x000fe4000ff5e0ff */
[C---:B------:R-:W-:Y:S02]  /*01c0*/  IADD3.X R5, PT, PT, R3.reuse, UR11, RZ, P1, !PT ;  /* 0x0000000b03057c10 */ /* 0x040fe40008ffe4ff */
[----:B------:R-:W-:-:S09]  /*01d0*/  IADD3.X R3, PT, PT, R3, UR9, RZ, P2, !PT ;  /* 0x0000000903037c10 */ /* 0x000fd200097fe4ff */
.L_x_3:
[----:B------:R-:W2:Y:S04]  /*01e0*/  LDG.E R16, desc[UR6][R2.64+-0x20] ;  /* 0xffffe00602107981 */ /* 0x000ea8000c1e1900 */
[----:B------:R-:W2:Y:S04]  /*01f0*/  LDG.E R24, desc[UR6][R4.64+-0x20] ;  /* 0xffffe00604187981 */ /* 0x000ea8000c1e1900 */
[----:B------:R-:W3:Y:S04]  /*0200*/  LDG.E R25, desc[UR6][R2.64+-0x1c] ;  /* 0xffffe40602197981 */ /* 0x000ee8000c1e1900 */
[----:B------:R-:W3:Y:S04]  /*0210*/  LDG.E R26, desc[UR6][R4.64+-0x1c] ;  /* 0xffffe406041a7981 */ /* 0x000ee8000c1e1900 */
[----:B------:R-:W4:Y:S04]  /*0220*/  LDG.E R18, desc[UR6][R2.64+-0x18] ;  /* 0xffffe80602127981 */ /* 0x000f28000c1e1900 */
[----:B------:R-:W4:Y:S04]  /*0230*/  LDG.E R17, desc[UR6][R4.64+-0x18] ;  /* 0xffffe80604117981 */ /* 0x000f28000c1e1900 */
[----:B------:R-:W5:Y:S04]  /*0240*/  LDG.E R19, desc[UR6][R2.64+-0x14] ;  /* 0xffffec0602137981 */ /* 0x000f68000c1e1900 */
        /* <DEDUP_REMOVED lines=8> */
[----:B------:R-:W5:Y:S01]  /*02d0*/  LDG.E R14, desc[UR6][R4.64+-0x4] ;  /* 0xfffffc06040e7981 */ /* 0x000f62000c1e1900 */
[----:B--2---:R-:W-:-:S03]  /*02e0*/  VIMNMX3 R16, R16, R24, R15, !PT ;  /* 0x000000181010720f */ /* 0x004fc6000780010f */
[----:B------:R-:W2:Y:S04]  /*02f0*/  LDG.E R15, desc[UR6][R2.64] ;  /* 0x00000006020f7981 */ /* 0x000ea8000c1e1900 */
[----:B------:R-:W2:Y:S01]  /*0300*/  LDG.E R24, desc[UR6][R2.64+0x1c] ;  /* 0x00001c0602187981 */ /* 0x000ea2000c1e1900 */
[----:B---3--:R-:W-:-:S03]  /*0310*/  VIMNMX3 R25, R25, R26, R16, !PT ;  /* 0x0000001a1919720f */ /* 0x008fc60007800110 */
[----:B------:R-:W2:Y:S01]  /*0320*/  LDG.E R16, desc[UR6][R4.64] ;  /* 0x0000000604107981 */ /* 0x000ea2000c1e1900 */
[----:B----4-:R-:W-:-:S03]  /*0330*/  VIMNMX3 R25, R18, R17, R25, !PT ;  /* 0x000000111219720f */ /* 0x010fc60007800119 */
[----:B------:R-:W3:Y:S04]  /*0340*/  LDG.E R18, desc[UR6][R2.64+0x4] ;  /* 0x0000040602127981 */ /* 0x000ee8000c1e1900 */
[----:B------:R-:W3:Y:S01]  /*0350*/  LDG.E R17, desc[UR6][R4.64+0x4] ;  /* 0x0000040604117981 */ /* 0x000ee2000c1e1900 */
[----:B-----5:R-:W-:-:S03]  /*0360*/  VIMNMX3 R25, R19, R20, R25, !PT ;  /* 0x000000141319720f */ /* 0x020fc60007800119 */
[----:B------:R-:W4:Y:S04]  /*0370*/  LDG.E R19, desc[UR6][R2.64+0x8] ;  /* 0x0000080602137981 */ /* 0x000f28000c1e1900 */
[----:B------:R-:W4:Y:S01]  /*0380*/  LDG.E R20, desc[UR6][R4.64+0x8] ;  /* 0x0000080604147981 */ /* 0x000f22000c1e1900 */
[----:B------:R-:W-:-:S03]  /*0390*/  VIMNMX3 R25, R21, R22, R25, !PT ;  /* 0x000000161519720f */ /* 0x000fc60007800119 */
[----:B------:R-:W5:Y:S04]  /*03a0*/  LDG.E R21, desc[UR6][R2.64+0xc] ;  /* 0x00000c0602157981 */ /* 0x000f68000c1e1900 */
[----:B------:R-:W5:Y:S01]  /*03b0*/  LDG.E R22, desc[UR6][R4.64+0xc] ;  /* 0x00000c0604167981 */ /* 0x000f62000c1e1900 */
[----:B------:R-:W-:-:S03]  /*03c0*/  VIMNMX3 R25, R9, R10, R25, !PT ;  /* 0x0000000a0919720f */ /* 0x000fc60007800119 */
[----:B------:R-:W5:Y:S04]  /*03d0*/  LDG.E R9, desc[UR6][R2.64+0x10] ;  /* 0x0000100602097981 */ /* 0x000f68000c1e1900 */
[----:B------:R-:W5:Y:S01]  /*03e0*/  LDG.E R10, desc[UR6][R4.64+0x10] ;  /* 0x00001006040a7981 */ /* 0x000f62000c1e1900 */
[----:B------:R-:W-:-:S03]  /*03f0*/  VIMNMX3 R25, R11, R12, R25, !PT ;  /* 0x0000000c0b19720f */ /* 0x000fc60007800119 */
[----:B------:R-:W5:Y:S04]  /*0400*/  LDG.E R11, desc[UR6][R2.64+0x14] ;  /* 0x00001406020b7981 */ /* 0x000f68000c1e1900 */
[----:B------:R-:W5:Y:S01]  /*0410*/  LDG.E R12, desc[UR6][R4.64+0x14] ;  /* 0x00001406040c7981 */ /* 0x000f62000c1e1900 */
[----:B------:R-:W-:-:S03]  /*0420*/  VIMNMX3 R26, R13, R14, R25, !PT ;  /* 0x0000000e0d1a720f */ /* 0x000fc60007800119 */
[----:B------:R0:W5:Y:S04]  /*0430*/  LDG.E R14, desc[UR6][R2.64+0x18] ;  /* 0x00001806020e7981 */ /* 0x000168000c1e1900 */
[----:B------:R-:W5:Y:S04]  /*0440*/  LDG.E R13, desc[UR6][R4.64+0x18] ;  /* 0x00001806040d7981 */ /* 0x000f68000c1e1900 */
[----:B------:R1:W5:Y:S01]  /*0450*/  LDG.E R25, desc[UR6][R4.64+0x1c] ;  /* 0x00001c0604197981 */ /* 0x000362000c1e1900 */
[----:B------:R-:W-:-:S05]  /*0460*/  VIADD R8, R8, 0x10 ;  /* 0x0000001008087836 */ /* 0x000fca0000000000 */
[----:B------:R-:W-:Y:S02]  /*0470*/  ISETP.NE.AND P1, PT, R8, RZ, PT ;  /* 0x000000ff0800720c */ /* 0x000fe40003f25270 */
[----:B0-----:R-:W-:Y:S02]  /*0480*/  IADD3 R2, P3, PT, R2, 0x40, RZ ;  /* 0x0000004002027810 */ /* 0x001fe40007f7e0ff */
[----:B-1----:R-:W-:-:S03]  /*0490*/  IADD3 R4, P2, PT, R4, 0x40, RZ ;  /* 0x0000004004047810 */ /* 0x002fc60007f5e0ff */
[----:B------:R-:W-:Y:S02]  /*04a0*/  IMAD.X R3, RZ, RZ, R3, P3 ;  /* 0x000000ffff037224 */ /* 0x000fe400018e0603 */
[----:B------:R-:W-:Y:S01]  /*04b0*/  IMAD.X R5, RZ, RZ, R5, P2 ;  /* 0x000000ffff057224 */ /* 0x000fe200010e0605 */
[----:B--2---:R-:W-:-:S04]  /*04c0*/  VIMNMX3 R15, R15, R16, R26, !PT ;  /* 0x000000100f0f720f */ /* 0x004fc8000780011a */
[----:B---3--:R-:W-:-:S04]  /*04d0*/  VIMNMX3 R15, R18, R17, R15, !PT ;  /* 0x00000011120f720f */ /* 0x008fc8000780010f */
[----:B----4-:R-:W-:-:S04]  /*04e0*/  VIMNMX3 R15, R19, R20, R15, !PT ;  /* 0x00000014130f720f */ /* 0x010fc8000780010f */
[----:B-----5:R-:W-:-:S04]  /*04f0*/  VIMNMX3 R15, R21, R22, R15, !PT ;  /* 0x00000016150f720f */ /* 0x020fc8000780010f */
[----:B------:R-:W-:-:S04]  /*0500*/  VIMNMX3 R9, R9, R10, R15, !PT ;  /* 0x0000000a0909720f */ /* 0x000fc8000780010f */
[----:B------:R-:W-:-:S04]  /*0510*/  VIMNMX3 R9, R11, R12, R9, !PT ;  /* 0x0000000c0b09720f */ /* 0x000fc80007800109 */
[----:B------:R-:W-:-:S04]  /*0520*/  VIMNMX3 R9, R14, R13, R9, !PT ;  /* 0x0000000d0e09720f */ /* 0x000fc80007800109 */
[----:B------:R-:W-:Y:S01]  /*0530*/  VIMNMX3 R15, R24, R25, R9, !PT ;  /* 0x00000019180f720f */ /* 0x000fe20007800109 */
[----:B------:R-:W-:Y:S06]  /*0540*/  @P1 BRA `(.L_x_3) ;  /* 0xfffffffc00241947 */ /* 0x000fec000383ffff */
.L_x_2:
[----:B------:R-:W-:Y:S05]  /*0550*/  @!P0 BRA `(.L_x_1) ;  /* 0x0000000400908947 */ /* 0x000fea0003800000 */
[----:B------:R-:W-:Y:S02]  /*0560*/  ISETP.GE.U32.AND P1, PT, R23, 0x8, PT ;  /* 0x000000081700780c */ /* 0x000fe40003f26070 */
[----:B------:R-:W-:-:S04]  /*0570*/  LOP3.LUT R18, R0, 0x7, RZ, 0xc0, !PT ;  /* 0x0000000700127812 */ /* 0x000fc800078ec0ff */
[----:B------:R-:W-:-:S07]  /*0580*/  ISETP.NE.AND P0, PT, R18, RZ, PT ;  /* 0x000000ff1200720c */ /* 0x000fce0003f05270 */
[----:B------:R-:W-:Y:S06]  /*0590*/  @!P1 BRA `(.L_x_4) ;  /* 0x00000000009c9947 */ /* 0x000fec0003800000 */
[----:B------:R-:W0:Y:S01]  /*05a0*/  LDC.64 R12, c[0x0][0x380] ;  /* 0x0000e000ff0c7b82 */ /* 0x000e220000000a00 */
[----:B------:R-:W1:Y:S01]  /*05b0*/  LDCU.128 UR8, c[0x0][0x380] ;  /* 0x00007000ff0877ac */ /* 0x000e620008000c00 */
[C---:B------:R-:W-:Y:S01]  /*05c0*/  IADD3 R10, P1, PT, R6.reuse, R7, RZ ;  /* 0x00000007060a7210 */ /* 0x040fe20007f3e0ff */
[----:B------:R-:W-:-:S04]  /*05d0*/  IMAD.IADD R3, R6, 0x1, R7 ;  /* 0x0000000106037824 */ /* 0x000fc800078e0207 */
[----:B------:R-:W-:Y:S01]  /*05e0*/  IMAD.SHL.U32 R2, R10, 0x4, RZ ;  /* 0x000000040a027824 */ /* 0x000fe200078e00ff */
[----:B------:R-:W2:Y:S01]  /*05f0*/  LDC.64 R8, c[0x0][0x388] ;  /* 0x0000e200ff087b82 */ /* 0x000ea20000000a00 */
[----:B------:R-:W-:-:S05]  /*0600*/  IMAD.X R5, RZ, RZ, RZ, P1 ;  /* 0x000000ffff057224 */ /* 0x000fca00008e06ff */
[----:B------:R-:W-:Y:S02]  /*0610*/  SHF.L.U64.HI R10, R10, 0x2, R5 ;  /* 0x000000020a0a7819 */ /* 0x000fe40000010205 */
[C---:B-1----:R-:W-:Y:S02]  /*0620*/  IADD3 R4, P1, PT, R2.reuse, UR8, RZ ;  /* 0x0000000802047c10 */ /* 0x042fe4000ff3e0ff */
[----:B------:R-:W-:Y:S02]  /*0630*/  IADD3 R2, P2, PT, R2, UR10, RZ ;  /* 0x0000000a02027c10 */ /* 0x000fe4000ff5e0ff */
[----:B------:R-:W-:Y:S01]  /*0640*/  IADD3.X R5, PT, PT, R10, UR9, RZ, P1, !PT ;  /* 0x000000090a057c10 */ /* 0x000fe20008ffe4ff */
[----:B0-----:R-:W-:-:S04]  /*0650*/  IMAD.WIDE.U32 R12, R3, 0x4, R12 ;  /* 0x00000004030c7825 */ /* 0x001fc800078e000c */
[----:B------:R-:W3:Y:S01]  /*0660*/  LDG.E R17, desc[UR6][R4.64+0x4] ;  /* 0x0000040604117981 */ /* 0x000ee2000c1e1900 */
[----:B--2---:R-:W-:Y:S01]  /*0670*/  IMAD.WIDE.U32 R8, R3, 0x4, R8 ;  /* 0x0000000403087825 */ /* 0x004fe200078e0008 */
[----:B------:R-:W-:Y:S02]  /*0680*/  IADD3.X R3, PT, PT, R10, UR11, RZ, P2, !PT ;  /* 0x0000000b0a037c10 */ /* 0x000fe400097fe4ff */
[----:B------:R-:W2:Y:S04]  /*0690*/  LDG.E R14, desc[UR6][R12.64] ;  /* 0x000000060c0e7981 */ /* 0x000ea8000c1e1900 */
[----:B------:R-:W2:Y:S04]  /*06a0*/  LDG.E R16, desc[UR6][R8.64] ;  /* 0x0000000608107981 */ /* 0x000ea8000c1e1900 */
        /* <DEDUP_REMOVED lines=13> */
[----:B------:R-:W-:Y:S01]  /*0780*/  VIADD R7, R7, 0x8 ;  /* 0x0000000807077836 */ /* 0x000fe20000000000 */
[----:B--2---:R-:W-:-:S04]  /*0790*/  VIMNMX3 R14, R14, R16, R15, !PT ;  /* 0x000000100e0e720f */ /* 0x004fc8000780010f */
[----:B---3--:R-:W-:-:S04]  /*07a0*/  VIMNMX3 R14, R17, R19, R14, !PT ;  /* 0x00000013110e720f */ /* 0x008fc8000780010e */
[----:B----4-:R-:W-:-:S04]  /*07b0*/  VIMNMX3 R14, R21, R20, R14, !PT ;  /* 0x00000014150e720f */ /* 0x010fc8000780010e */
[----:B-----5:R-:W-:-:S04]  /*07c0*/  VIMNMX3 R14, R23, R22, R14, !PT ;  /* 0x00000016170e720f */ /* 0x020fc8000780010e */
[----:B------:R-:W-:-:S04]  /*07d0*/  VIMNMX3 R14, R25, R24, R14, !PT ;  /* 0x00000018190e720f */ /* 0x000fc8000780010e */
[----:B------:R-:W-:-:S04]  /*07e0*/  VIMNMX3 R11, R11, R12, R14, !PT ;  /* 0x0000000c0b0b720f */ /* 0x000fc8000780010e */
[----:B------:R-:W-:-:S04]  /*07f0*/  VIMNMX3 R9, R8, R9, R11, !PT ;  /* 0x000000090809720f */ /* 0x000fc8000780010b */
[----:B------:R-:W-:-:S07]  /*0800*/  VIMNMX3 R15, R10, R13, R9, !PT ;  /* 0x0000000d0a0f720f */ /* 0x000fce0007800109 */
.L_x_4:
        /* <DEDUP_REMOVED lines=9> */
[----:B------:R-:W-:Y:S01]  /*08a0*/  IMAD.X R5, RZ, RZ, RZ, P1 ;  /* 0x000000ffff057224 */ /* 0x000fe200008e06ff */
[----:B------:R-:W2:Y:S01]  /*08b0*/  LDC.64 R10, c[0x0][0x388] ;  /* 0x0000e200ff0a7b82 */ /* 0x000ea20000000a00 */
[----:B------:R-:W-:-:S03]  /*08c0*/  IMAD.SHL.U32 R4, R2, 0x4, RZ ;  /* 0x0000000402047824 */ /* 0x000fc600078e00ff */
[----:B------:R-:W-:Y:S02]  /*08d0*/  SHF.L.U64.HI R5, R2, 0x2, R5 ;  /* 0x0000000202057819 */ /* 0x000fe40000010205 */
[C---:B-1----:R-:W-:Y:S02]  /*08e0*/  IADD3 R2, P1, PT, R4.reuse, UR8, RZ ;  /* 0x0000000804027c10 */ /* 0x042fe4000ff3e0ff */
[----:B------:R-:W-:Y:S01]  /*08f0*/  IADD3 R4, P2, PT, R4, UR10, RZ ;  /* 0x0000000a04047c10 */ /* 0x000fe2000ff5e0ff */
[----:B0-----:R-:W-:-:S06]  /*0900*/  IMAD.WIDE.U32 R8, R3, 0x4, R8 ;  /* 0x0000000403087825 */ /* 0x001fcc00078e0008 */
[----:B------:R-:W3:Y:S01]  /*0910*/  LDG.E R8, desc[UR6][R8.64] ;  /* 0x0000000608087981 */ /* 0x000ee2000c1e1900 */
[----:B--2---:R-:W-:Y:S01]  /*0920*/  IMAD.WIDE.U32 R10, R3, 0x4, R10 ;  /* 0x00000004030a7825 */ /* 0x004fe200078e000a */
[C---:B------:R-:W-:Y:S02]  /*0930*/  IADD3.X R3, PT, PT, R5.reuse, UR9, RZ, P1, !PT ;  /* 0x0000000905037c10 */ /* 0x040fe40008ffe4ff */
[----:B------:R-:W-:-:S03]  /*0940*/  IADD3.X R5, PT, PT, R5, UR11, RZ, P2, !PT ;  /* 0x0000000b05057c10 */ /* 0x000fc600097fe4ff */
[----:B------:R-:W3:Y:S04]  /*0950*/  LDG.E R10, desc[UR6][R10.64] ;  /* 0x000000060a0a7981 */ /* 0x000ee8000c1e1900 */
[----:B------:R-:W2:Y:S04]  /*0960*/  LDG.E R12, desc[UR6][R2.64+0x4] ;  /* 0x00000406020c7981 */ /* 0x000ea8000c1e1900 */
[----:B------:R-:W2:Y:S04]  /*0970*/  LDG.E R13, desc[UR6][R4.64+0x4] ;  /* 0x00000406040d7981 */ /* 0x000ea8000c1e1900 */
[----:B------:R-:W4:Y:S04]  /*0980*/  LDG.E R17, desc[UR6][R2.64+0x8] ;  /* 0x0000080602117981 */ /* 0x000f28000c1e1900 */
[----:B------:R-:W4:Y:S04]  /*0990*/  LDG.E R14, desc[UR6][R4.64+0x8] ;  /* 0x00000806040e7981 */ /* 0x000f28000c1e1900 */
[----:B------:R-:W5:Y:S04]  /*09a0*/  LDG.E R19, desc[UR6][R2.64+0xc] ;  /* 0x00000c0602137981 */ /* 0x000f68000c1e1900 */
[----:B------:R-:W5:Y:S01]  /*09b0*/  LDG.E R16, desc[UR6][R4.64+0xc] ;  /* 0x00000c0604107981 */ /* 0x000f62000c1e1900 */
[----:B------:R-:W-:Y:S01]  /*09c0*/  VIADD R7, R7, 0x4 ;  /* 0x0000000407077836 */ /* 0x000fe20000000000 */
[----:B---3--:R-:W-:-:S04]  /*09d0*/  VIMNMX3 R15, R8, R10, R15, !PT ;  /* 0x0000000a080f720f */ /* 0x008fc8000780010f */
[----:B--2---:R-:W-:-:S04]  /*09e0*/  VIMNMX3 R12, R12, R13, R15, !PT ;  /* 0x0000000d0c0c720f */ /* 0x004fc8000780010f */
[----:B----4-:R-:W-:-:S04]  /*09f0*/  VIMNMX3 R12, R17, R14, R12, !PT ;  /* 0x0000000e110c720f */ /* 0x010fc8000780010c */
[----:B-----5:R-:W-:-:S07]  /*0a00*/  VIMNMX3 R15, R19, R16, R12, !PT ;  /* 0x00000010130f720f */ /* 0x020fce000780010c */
.L_x_5:
[----:B------:R-:W-:Y:S05]  /*0a10*/  @!P0 BRA `(.L_x_1) ;  /* 0x0000000000608947 */ /* 0x000fea0003800000 */
[----:B------:R-:W0:Y:S01]  /*0a20*/  LDC.64 R2, c[0x0][0x388] ;  /* 0x0000e200ff027b82 */ /* 0x000e220000000a00 */
[----:B------:R-:W-:Y:S02]  /*0a30*/  IMAD.IADD R7, R6, 0x1, R7 ;  /* 0x0000000106077824 */ /* 0x000fe400078e0207 */
[----:B------:R-:W-:-:S05]  /*0a40*/  IMAD.MOV R0, RZ, RZ, -R0 ;  /* 0x000000ffff007224 */ /* 0x000fca00078e0a00 */
[----:B------:R-:W1:Y:S01]  /*0a50*/  LDC.64 R4, c[0x0][0x380] ;  /* 0x0000e000ff047b82 */ /* 0x000e620000000a00 */
[----:B0-----:R-:W-:-:S04]  /*0a60*/  IMAD.WIDE.U32 R2, R7, 0x4, R2 ;  /* 0x0000000407027825 */ /* 0x001fc800078e0002 */
[----:B------:R-:W-:Y:S02]  /*0a70*/  IMAD.MOV.U32 R8, RZ, RZ, R2 ;  /* 0x000000ffff087224 */ /* 0x000fe400078e0002 */
[----:B------:R-:W-:Y:S02]  /*0a80*/  IMAD.MOV.U32 R9, RZ, RZ, R3 ;  /* 0x000000ffff097224 */ /* 0x000fe400078e0003 */
[----:B-1----:R-:W-:-:S04]  /*0a90*/  IMAD.WIDE.U32 R4, R7, 0x4, R4 ;  /* 0x0000000407047825 */ /* 0x002fc800078e0004 */
[----:B------:R-:W-:Y:S02]  /*0aa0*/  IMAD.MOV.U32 R6, RZ, RZ, R4 ;  /* 0x000000ffff067224 */ /* 0x000fe400078e0004 */
[----:B------:R-:W-:-:S07]  /*0ab0*/  IMAD.MOV.U32 R7, RZ, RZ, R5 ;  /* 0x000000ffff077224 */ /* 0x000fce00078e0005 */
.L_x_6:
[----:B------:R-:W-:Y:S02]  /*0ac0*/  IMAD.MOV.U32 R2, RZ, RZ, R6 ;  /* 0x000000ffff027224 */ /* 0x000fe400078e0006 */
[----:B------:R-:W-:Y:S02]  /*0ad0*/  IMAD.MOV.U32 R4, RZ, RZ, R8 ;  /* 0x000000ffff047224 */ /* 0x000fe400078e0008 */
[----:B------:R-:W-:Y:S02]  /*0ae0*/  IMAD.MOV.U32 R3, RZ, RZ, R7 ;  /* 0x000000ffff037224 */ /* 0x000fe400078e0007 */
[----:B------:R-:W-:-:S03]  /*0af0*/  IMAD.MOV.U32 R5, RZ, RZ, R9 ;  /* 0x000000ffff057224 */ /* 0x000fc600078e0009 */
[----:B------:R-:W2:Y:S04]  /*0b00*/  LDG.E R2, desc[UR6][R2.64] ;  /* 0x0000000602027981 */ /* 0x000ea8000c1e1900 */
[----:B------:R-:W2:Y:S01]  /*0b10*/  LDG.E R4, desc[UR6][R4.64] ;  /* 0x0000000604047981 */ /* 0x000ea2000c1e1900 */
[----:B------:R-:W-:Y:S01]  /*0b20*/  VIADD R0, R0, 0x1 ;  /* 0x0000000100007836 */ /* 0x000fe20000000000 */
[----:B------:R-:W-:Y:S02]  /*0b30*/  IADD3 R8, P1, PT, R8, 0x4, RZ ;  /* 0x0000000408087810 */ /* 0x000fe40007f3e0ff */
[----:B------:R-:W-:Y:S02]  /*0b40*/  IADD3 R6, P2, PT, R6, 0x4, RZ ;  /* 0x0000000406067810 */ /* 0x000fe40007f5e0ff */
[----:B------:R-:W-:Y:S01]  /*0b50*/  ISETP.NE.AND P0, PT, R0, RZ, PT ;  /* 0x000000ff0000720c */ /* 0x000fe20003f05270 */
[----:B------:R-:W-:-:S02]  /*0b60*/  IMAD.X R9, RZ, RZ, R9, P1 ;  /* 0x000000ffff097224 */ /* 0x000fc400008e0609 */
[----:B------:R-:W-:Y:S01]  /*0b70*/  IMAD.X R7, RZ, RZ, R7, P2 ;  /* 0x000000ffff077224 */ /* 0x000fe200010e0607 */
[----:B--2---:R-:W-:-:S09]  /*0b80*/  VIMNMX3 R15, R2, R4, R15, !PT ;  /* 0x00000004020f720f */ /* 0x004fd2000780010f */
[----:B------:R-:W-:Y:S05]  /*0b90*/  @P0 BRA `(.L_x_6) ;  /* 0xfffffffc00c80947 */ /* 0x000fea000383ffff */
.L_x_1:
[----:B------:R-:W-:Y:S05]  /*0ba0*/  BSYNC.RECONVERGENT B0 ;  /* 0x0000000000007941 */ /* 0x000fea0003800200 */
.L_x_0:
[----:B------:R-:W0:Y:S01]  /*0bb0*/  S2R R0, SR_LANEID ;  /* 0x0000000000007919 */ /* 0x000e220000000000 */
[----:B------:R-:W1:Y:S01]  /*0bc0*/  LDC.64 R2, c[0x0][0x390] ;  /* 0x0000e400ff027b82 */ /* 0x000e620000000a00 */
[----:B------:R-:W-:Y:S01]  /*0bd0*/  VOTEU.ANY UR4, UPT, PT ;  /* 0x0000000000047886 */ /* 0x000fe200038e0100 */
[----:B------:R-:W-:Y:S01]  /*0be0*/  CREDUX.MAX.S32 UR5, R15 ;  /* 0x000000000f0572cc */ /* 0x000fe20000000200 */
[----:B------:R-:W-:-:S12]  /*0bf0*/  UFLO.U32 UR4, UR4 ;  /* 0x00000004000472bd */ /* 0x000fd800080e0000 */
[----:B------:R-:W-:Y:S01]  /*0c00*/  IMAD.U32 R5, RZ, RZ, UR5 ;  /* 0x00000005ff057e24 */ /* 0x000fe2000f8e00ff */
[----:B0-----:R-:W-:-:S13]  /*0c10*/  ISETP.EQ.U32.AND P0, PT, R0, UR4, PT ;  /* 0x0000000400007c0c */ /* 0x001fda000bf02070 */
[----:B-1----:R-:W-:Y:S01]  /*0c20*/  @P0 REDG.E.MAX.S32.STRONG.GPU desc[UR6][R2.64], R5 ;  /* 0x000000050200098e */ /* 0x002fe2000d12e306 */
[----:B------:R-:W-:Y:S05]  /*0c30*/  EXIT ;  /* 0x000000000000794d */ /* 0x000fea0003800000 */
.L_x_7:
[----:B------:R-:W-:-:S00]  /*0c40*/  BRA `(.L_x_7) ;  /* 0xfffffffc00fc7947 */ /* 0x000fc0000383ffff */
[----:B------:R-:W-:-:S00]  /*0c50*/  NOP ;  /* 0x0000000000007918 */ /* 0x000fc00000000000 */
        /* <DEDUP_REMOVED lines=10> */
.L_x_24:


//--------------------- .text._Z8minValuePiS_S_i  --------------------------
	.section	.text._Z8minValuePiS_S_i,"ax",@progbits
	.align	128
        .global         _Z8minValuePiS_S_i
        .type           _Z8minValuePiS_S_i,@function
        .size           _Z8minValuePiS_S_i,(.L_x_25 - _Z8minValuePiS_S_i)
        .other          _Z8minValuePiS_S_i,@"STO_CUDA_ENTRY STV_DEFAULT"
_Z8minValuePiS_S_i:
.text._Z8minValuePiS_S_i:
[----:B------:R-:W-:Y:S01]  /*0000*/  LDC R1, c[0x0][0x37c] ;  /* 0x0000df00ff017b82 */ /* 0x000fe20000000800 */
[----:B------:R-:W0:Y:S07]  /*0010*/  S2R R5, SR_TID.X ;  /* 0x0000000000057919 */ /* 0x000e2e0000002100 */
[----:B------:R-:W0:Y:S01]  /*0020*/  S2UR UR4, SR_CTAID.X ;  /* 0x00000000000479c3 */ /* 0x000e220000002500 */
[----:B------:R-:W1:Y:S01]  /*0030*/  LDCU.64 UR6, c[0x0][0x358] ;  /* 0x00006b00ff0677ac */ /* 0x000e620008000a00 */
[----:B------:R-:W-:Y:S01]  /*0040*/  BSSY.RECONVERGENT B0, `(.L_x_8) ;  /* 0x00000b6000007945 */ /* 0x000fe20003800200 */
[----:B------:R-:W-:-:S05]  /*0050*/  IMAD.MOV.U32 R15, RZ, RZ, 0x7fffffff ;  /* 0x7fffffffff0f7424 */ /* 0x000fca00078e00ff */
        /* <DEDUP_REMOVED lines=9> */
[----:B------:R-:W-:Y:S02]  /*00f0*/  IMAD.MOV.U32 R15, RZ, RZ, 0x7fffffff ;  /* 0x7fffffffff0f7424 */ /* 0x000fe400078e00ff */
[----:B------:R-:W-:Y:S01]  /*0100*/  IMAD.MOV.U32 R7, RZ, RZ, RZ ;  /* 0x000000ffff077224 */ /* 0x000fe200078e00ff */
[----:B------:R-:W-:-:S07]  /*0110*/  ISETP.NE.AND P0, PT, R23, RZ, PT ;  /* 0x000000ff1700720c */ /* 0x000fce0003f05270 */
[----:B------:R-:W-:Y:S06]  /*0120*/  @!P1 BRA `(.L_x_10) ;  /* 0x0000000400089947 */ /* 0x000fec0003800000 */
[----:B------:R-:W0:Y:S01]  /*0130*/  LDCU.128 UR8, c[0x0][0x380] ;  /* 0x00007000ff0877ac */ /* 0x000e220008000c00 */
[----:B------:R-:W-:Y:S01]  /*0140*/  IMAD.MOV.U32 R2, RZ, RZ, 0x20 ;  /* 0x00000020ff027424 */ /* 0x000fe200078e00ff */
[----:B------:R-:W-:Y:S01]  /*0150*/  LOP3.LUT R7, R0, 0x7ffffff0, RZ, 0xc0, !PT ;  /* 0x7ffffff000077812 */ /* 0x000fe200078ec0ff */
[----:B------:R-:W-:Y:S02]  /*0160*/  IMAD.MOV.U32 R3, RZ, RZ, 0x0 ;  /* 0x00000000ff037424 */ /* 0x000fe400078e00ff */
[----:B------:R-:W-:Y:S02]  /*0170*/  IMAD.MOV.U32 R15, RZ, RZ, 0x7fffffff ;  /* 0x7fffffffff0f7424 */ /* 0x000fe400078e00ff */
[----:B------:R-:W-:-:S04]  /*0180*/  IMAD.WIDE.U32 R2, R6, 0x4, R2 ;  /* 0x0000000406027825 */ /* 0x000fc800078e0002 */
[----:B------:R-:W-:Y:S01]  /*0190*/  IMAD.MOV R8, RZ, RZ, -R7 ;  /* 0x000000ffff087224 */ /* 0x000fe200078e0a07 */
[C---:B0-----:R-:W-:Y:S02]  /*01a0*/  IADD3 R4, P1, PT, R2.reuse, UR10, RZ ;  /* 0x0000000a02047c10 */ /* 0x041fe4000ff3e0ff */
[----:B------:R-:W-:Y:S02]  /*01b0*/  IADD3 R2, P2, PT, R2, UR8, RZ ;  /* 0x0000000802027c10 */ /* 0x000fe4000ff5e0ff */
[C---:B------:R-:W-:Y:S02]  /*01c0*/  IADD3.X R5, PT, PT, R3.reuse, UR11, RZ, P1, !PT ;  /* 0x0000000b03057c10 */ /* 0x040fe40008ffe4ff */
[----:B------:R-:W-:-:S09]  /*01d0*/  IADD3.X R3, PT, PT, R3, UR9, RZ, P2, !PT ;  /* 0x0000000903037c10 */ /* 0x000fd200097fe4ff */
.L_x_11:
        /* <DEDUP_REMOVED lines=16> */
[----:B--2---:R-:W-:-:S03]  /*02e0*/  VIMNMX3 R16, R16, R24, R15, PT ;  /* 0x000000181010720f */ /* 0x004fc6000380010f */
[----:B------:R-:W2:Y:S04]  /*02f0*/  LDG.E R15, desc[UR6][R2.64] ;  /* 0x00000006020f7981 */ /* 0x000ea8000c1e1900 */
[----:B------:R-:W2:Y:S01]  /*0300*/  LDG.E R24, desc[UR6][R2.64+0x1c] ;  /* 0x00001c0602187981 */ /* 0x000ea2000c1e1900 */
[----:B---3--:R-:W-:-:S03]  /*0310*/  VIMNMX3 R25, R25, R26, R16, PT ;  /* 0x0000001a1919720f */ /* 0x008fc60003800110 */
[----:B------:R-:W2:Y:S01]  /*0320*/  LDG.E R16, desc[UR6][R4.64] ;  /* 0x0000000604107981 */ /* 0x000ea2000c1e1900 */
[----:B----4-:R-:W-:-:S03]  /*0330*/  VIMNMX3 R25, R18, R17, R25, PT ;  /* 0x000000111219720f */ /* 0x010fc60003800119 */
[----:B------:R-:W3:Y:S04]  /*0340*/  LDG.E R18, desc[UR6][R2.64+0x4] ;  /* 0x0000040602127981 */ /* 0x000ee8000c1e1900 */
[----:B------:R-:W3:Y:S01]  /*0350*/  LDG.E R17, desc[UR6][R4.64+0x4] ;  /* 0x0000040604117981 */ /* 0x000ee2000c1e1900 */
[----:B-----5:R-:W-:-:S03]  /*0360*/  VIMNMX3 R25, R19, R20, R25, PT ;  /* 0x000000141319720f */ /* 0x020fc60003800119 */
[----:B------:R-:W4:Y:S04]  /*0370*/  LDG.E R19, desc[UR6][R2.64+0x8] ;  /* 0x0000080602137981 */ /* 0x000f28000c1e1900 */
[----:B------:R-:W4:Y:S01]  /*0380*/  LDG.E R20, desc[UR6][R4.64+0x8] ;  /* 0x0000080604147981 */ /* 0x000f22000c1e1900 */
[----:B------:R-:W-:-:S03]  /*0390*/  VIMNMX3 R25, R21, R22, R25, PT ;  /* 0x000000161519720f */ /* 0x000fc60003800119 */
[----:B------:R-:W5:Y:S04]  /*03a0*/  LDG.E R21, desc[UR6][R2.64+0xc] ;  /* 0x00000c0602157981 */ /* 0x000f68000c1e1900 */
[----:B------:R-:W5:Y:S01]  /*03b0*/  LDG.E R22, desc[UR6][R4.64+0xc] ;  /* 0x00000c0604167981 */ /* 0x000f62000c1e1900 */
[----:B------:R-:W-:-:S03]  /*03c0*/  VIMNMX3 R25, R9, R10, R25, PT ;  /* 0x0000000a0919720f */ /* 0x000fc60003800119 */
[----:B------:R-:W5:Y:S04]  /*03d0*/  LDG.E R9, desc[UR6][R2.64+0x10] ;  /* 0x0000100602097981 */ /* 0x000f68000c1e1900 */
[----:B------:R-:W5:Y:S01]  /*03e0*/  LDG.E R10, desc[UR6][R4.64+0x10] ;  /* 0x00001006040a7981 */ /* 0x000f62000c1e1900 */
[----:B------:R-:W-:-:S03]  /*03f0*/  VIMNMX3 R25, R11, R12, R25, PT ;  /* 0x0000000c0b19720f */ /* 0x000fc60003800119 */
[----:B------:R-:W5:Y:S04]  /*0400*/  LDG.E R11, desc[UR6][R2.64+0x14] ;  /* 0x00001406020b7981 */ /* 0x000f68000c1e1900 */
[----:B------:R-:W5:Y:S01]  /*0410*/  LDG.E R12, desc[UR6][R4.64+0x14] ;  /* 0x00001406040c7981 */ /* 0x000f62000c1e1900 */
[----:B------:R-:W-:-:S03]  /*0420*/  VIMNMX3 R26, R13, R14, R25, PT ;  /* 0x0000000e0d1a720f */ /* 0x000fc60003800119 */
        /* <DEDUP_REMOVED lines=9> */
[----:B--2---:R-:W-:-:S04]  /*04c0*/  VIMNMX3 R15, R15, R16, R26, PT ;  /* 0x000000100f0f720f */ /* 0x004fc8000380011a */
[----:B---3--:R-:W-:-:S04]  /*04d0*/  VIMNMX3 R15, R18, R17, R15, PT ;  /* 0x00000011120f720f */ /* 0x008fc8000380010f */
[----:B----4-:R-:W-:-:S04]  /*04e0*/  VIMNMX3 R15, R19, R20, R15, PT ;  /* 0x00000014130f720f */ /* 0x010fc8000380010f */
[----:B-----5:R-:W-:-:S04]  /*04f0*/  VIMNMX3 R15, R21, R22, R15, PT ;  /* 0x00000016150f720f */ /* 0x020fc8000380010f */
[----:B------:R-:W-:-:S04]  /*0500*/  VIMNMX3 R9, R9, R10, R15, PT ;  /* 0x0000000a0909720f */ /* 0x000fc8000380010f */
[----:B------:R-:W-:-:S04]  /*0510*/  VIMNMX3 R9, R11, R12, R9, PT ;  /* 0x0000000c0b09720f */ /* 0x000fc80003800109 */
[----:B------:R-:W-:-:S04]  /*0520*/  VIMNMX3 R9, R14, R13, R9, PT ;  /* 0x0000000d0e09720f */ /* 0x000fc80003800109 */
[----:B------:R-:W-:Y:S01]  /*0530*/  VIMNMX3 R15, R24, R25, R9, PT ;  /* 0x00000019180f720f */ /* 0x000fe20003800109 */
[----:B------:R-:W-:Y:S06]  /*0540*/  @P1 BRA `(.L_x_11) ;  /* 0xfffffffc00241947 */ /* 0x000fec000383ffff */
.L_x_10:
        /* <DEDUP_REMOVED lines=36> */
[----:B--2---:R-:W-:-:S04]  /*0790*/  VIMNMX3 R14, R14, R16, R15, PT ;  /* 0x000000100e0e720f */ /* 0x004fc8000380010f */
[----:B---3--:R-:W-:-:S04]  /*07a0*/  VIMNMX3 R14, R17, R19, R14, PT ;  /* 0x00000013110e720f */ /* 0x008fc8000380010e */
[----:B----4-:R-:W-:-:S04]  /*07b0*/  VIMNMX3 R14, R21, R20, R14, PT ;  /* 0x00000014150e720f */ /* 0x010fc8000380010e */
[----:B-----5:R-:W-:-:S04]  /*07c0*/  VIMNMX3 R14, R23, R22, R14, PT ;  /* 0x00000016170e720f */ /* 0x020fc8000380010e */
[----:B------:R-:W-:-:S04]  /*07d0*/  VIMNMX3 R14, R25, R24, R14, PT ;  /* 0x00000018190e720f */ /* 0x000fc8000380010e */
[----:B------:R-:W-:-:S04]  /*07e0*/  VIMNMX3 R11, R11, R12, R14, PT ;  /* 0x0000000c0b0b720f */ /* 0x000fc8000380010e */
[----:B------:R-:W-:-:S04]  /*07f0*/  VIMNMX3 R9, R8, R9, R11, PT ;  /* 0x000000090809720f */ /* 0x000fc8000380010b */
[----:B------:R-:W-:-:S07]  /*0800*/  VIMNMX3 R15, R10, R13, R9, PT ;  /* 0x0000000d0a0f720f */ /* 0x000fce0003800109 */
.L_x_12:
        /* <DEDUP_REMOVED lines=28> */
[----:B---3--:R-:W-:-:S04]  /*09d0*/  VIMNMX3 R15, R8, R10, R15, PT ;  /* 0x0000000a080f720f */ /* 0x008fc8000380010f */
[----:B--2---:R-:W-:-:S04]  /*09e0*/  VIMNMX3 R12, R12, R13, R15, PT ;  /* 0x0000000d0c0c720f */ /* 0x004fc8000380010f */
[----:B----4-:R-:W-:-:S04]  /*09f0*/  VIMNMX3 R12, R17, R14, R12, PT ;  /* 0x0000000e110c720f */ /* 0x010fc8000380010c */
[----:B-----5:R-:W-:-:S07]  /*0a00*/  VIMNMX3 R15, R19, R16, R12, PT ;  /* 0x00000010130f720f */ /* 0x020fce000380010c */
.L_x_13:
        /* <DEDUP_REMOVED lines=11> */
.L_x_14:
        /* <DEDUP_REMOVED lines=12> */
[----:B--2---:R-:W-:-:S09]  /*0b80*/  VIMNMX3 R15, R2, R4, R15, PT ;  /* 0x00000004020f720f */ /* 0x004fd2000380010f */
[----:B------:R-:W-:Y:S05]  /*0b90*/  @P0 BRA `(.L_x_14) ;  /* 0xfffffffc00c80947 */ /* 0x000fea000383ffff */
.L_x_9:
[----:B------:R-:W-:Y:S05]  /*0ba0*/  BSYNC.RECONVERGENT B0 ;  /* 0x0000000000007941 */ /* 0x000fea0003800200 */
.L_x_8:
[----:B------:R-:W0:Y:S01]  /*0bb0*/  S2R R0, SR_LANEID ;  /* 0x0000000000007919 */ /* 0x000e220000000000 */
[----:B------:R-:W1:Y:S01]  /*0bc0*/  LDC.64 R2, c[0x0][0x390] ;  /* 0x0000e400ff027b82 */ /* 0x000e620000000a00 */
[----:B------:R-:W-:Y:S01]  /*0bd0*/  VOTEU.ANY UR4, UPT, PT ;  /* 0x0000000000047886 */ /* 0x000fe200038e0100 */
[----:B------:R-:W-:Y:S01]  /*0be0*/  CREDUX.MIN.S32 UR5, R15 ;  /* 0x000000000f0572cc */ /* 0x000fe20000008200 */
[----:B------:R-:W-:-:S12]  /*0bf0*/  UFLO.U32 UR4, UR4 ;  /* 0x00000004000472bd */ /* 0x000fd800080e0000 */
[----:B------:R-:W-:Y:S01]  /*0c00*/  IMAD.U32 R5, RZ, RZ, UR5 ;  /* 0x00000005ff057e24 */ /* 0x000fe2000f8e00ff */
[----:B0-----:R-:W-:-:S13]  /*0c10*/  ISETP.EQ.U32.AND P0, PT, R0, UR4, PT ;  /* 0x0000000400007c0c */ /* 0x001fda000bf02070 */
[----:B-1----:R-:W-:Y:S01]  /*0c20*/  @P0 REDG.E.MIN.S32.STRONG.GPU desc[UR6][R2.64], R5 ;  /* 0x000000050200098e */ /* 0x002fe2000c92e306 */
[----:B------:R-:W-:Y:S05]  /*0c30*/  EXIT ;  /* 0x000000000000794d */ /* 0x000fea0003800000 */
.L_x_15:
        /* <DEDUP_REMOVED lines=12> */
.L_x_25:


//--------------------- .text._Z10dotProductPiS_S_i --------------------------
	.section	.text._Z10dotProductPiS_S_i,"ax",@progbits
	.align	128
        .global         _Z10dotProductPiS_S_i
        .type           _Z10dotProductPiS_S_i,@function
        .size           _Z10dotProductPiS_S_i,(.L_x_26 - _Z10dotProductPiS_S_i)
        .other          _Z10dotProductPiS_S_i,@"STO_CUDA_ENTRY STV_DEFAULT"
_Z10dotProductPiS_S_i:
.text._Z10dotProductPiS_S_i:
[----:B------:R-:W-:Y:S01]  /*0000*/  LDC R1, c[0x0][0x37c] ;  /* 0x0000df00ff017b82 */ /* 0x000fe20000000800 */
[----:B------:R-:W0:Y:S07]  /*0010*/  S2R R5, SR_TID.X ;  /* 0x0000000000057919 */ /* 0x000e2e0000002100 */
[----:B------:R-:W0:Y:S01]  /*0020*/  S2UR UR4, SR_CTAID.X ;  /* 0x00000000000479c3 */ /* 0x000e220000002500 */
[----:B------:R-:W1:Y:S01]  /*0030*/  LDCU.64 UR6, c[0x0][0x358] ;  /* 0x00006b00ff0677ac */ /* 0x000e620008000a00 */
[----:B------:R-:W-:Y:S01]  /*0040*/  BSSY.RECONVERGENT B0, `(.L_x_16) ;  /* 0x00000b6000007945 */ /* 0x000fe20003800200 */
[----:B------:R-:W-:-:S05]  /*0050*/  HFMA2 R15, -RZ, RZ, 0, 0 ;  /* 0x00000000ff0f7431 */ /* 0x000fca00000001ff */
        /* <DEDUP_REMOVED lines=9> */
[----:B------:R-:W-:Y:S01]  /*00f0*/  IMAD.MOV.U32 R7, RZ, RZ, RZ ;  /* 0x000000ffff077224 */ /* 0x000fe200078e00ff */
[----:B------:R-:W-:Y:S02]  /*0100*/  MOV R15, RZ ;  /* 0x000000ff000f7202 */ /* 0x000fe40000000f00 */
[----:B------:R-:W-:-:S07]  /*0110*/  ISETP.NE.AND P0, PT, R23, RZ, PT ;  /* 0x000000ff1700720c */ /* 0x000fce0003f05270 */
[----:B------:R-:W-:Y:S06]  /*0120*/  @!P1 BRA `(.L_x_18) ;  /* 0x0000000400089947 */ /* 0x000fec0003800000 */
[----:B------:R-:W0:Y:S01]  /*0130*/  LDCU.128 UR8, c[0x0][0x380] ;  /* 0x00007000ff0877ac */ /* 0x000e220008000c00 */
[----:B------:R-:W-:Y:S01]  /*0140*/  MOV R3, 0x0 ;  /* 0x0000000000037802 */ /* 0x000fe20000000f00 */
[----:B------:R-:W-:Y:S01]  /*0150*/  IMAD.MOV.U32 R2, RZ, RZ, 0x20 ;  /* 0x00000020ff027424 */ /* 0x000fe200078e00ff */
[----:B------:R-:W-:Y:S01]  /*0160*/  LOP3.LUT R7, R0, 0x7ffffff0, RZ, 0xc0, !PT ;  /* 0x7ffffff000077812 */ /* 0x000fe200078ec0ff */
[----:B------:R-:W-:Y:S02]  /*0170*/  IMAD.MOV.U32 R15, RZ, RZ, RZ ;  /* 0x000000ffff0f7224 */ /* 0x000fe400078e00ff */
[----:B------:R-:W-:Y:S01]  /*0180*/  IMAD.WIDE.U32 R2, R6, 0x4, R2 ;  /* 0x0000000406027825 */ /* 0x000fe200078e0002 */
[----:B------:R-:W-:Y:S02]  /*0190*/  IADD3 R8, PT, PT, -R7, RZ, RZ ;  /* 0x000000ff07087210 */ /* 0x000fe40007ffe1ff */
[C---:B0-----:R-:W-:Y:S02]  /*01a0*/  IADD3 R4, P1, PT, R2.reuse, UR10, RZ ;  /* 0x0000000a02047c10 */ /* 0x041fe4000ff3e0ff */
[----:B------:R-:W-:-:S02]  /*01b0*/  IADD3 R2, P2, PT, R2, UR8, RZ ;  /* 0x0000000802027c10 */ /* 0x000fc4000ff5e0ff */
[C---:B------:R-:W-:Y:S02]  /*01c0*/  IADD3.X R5, PT, PT, R3.reuse, UR11, RZ, P1, !PT ;  /* 0x0000000b03057c10 */ /* 0x040fe40008ffe4ff */
[----:B------:R-:W-:-:S09]  /*01d0*/  IADD3.X R3, PT, PT, R3, UR9, RZ, P2, !PT ;  /* 0x0000000903037c10 */ /* 0x000fd200097fe4ff */
.L_x_19:
        /* <DEDUP_REMOVED lines=16> */
[----:B--2---:R-:W-:-:S03]  /*02e0*/  IMAD R16, R16, R24, R15 ;  /* 0x0000001810107224 */ /* 0x004fc600078e020f */
[----:B------:R-:W2:Y:S04]  /*02f0*/  LDG.E R15, desc[UR6][R2.64] ;  /* 0x00000006020f7981 */ /* 0x000ea8000c1e1900 */
[----:B------:R-:W2:Y:S01]  /*0300*/  LDG.E R24, desc[UR6][R2.64+0x1c] ;  /* 0x00001c0602187981 */ /* 0x000ea2000c1e1900 */
[----:B---3--:R-:W-:-:S03]  /*0310*/  IMAD R25, R25, R26, R16 ;  /* 0x0000001a19197224 */ /* 0x008fc600078e0210 */
[----:B------:R-:W2:Y:S01]  /*0320*/  LDG.E R16, desc[UR6][R4.64] ;  /* 0x0000000604107981 */ /* 0x000ea2000c1e1900 */
[----:B----4-:R-:W-:-:S03]  /*0330*/  IMAD R25, R18, R17, R25 ;  /* 0x0000001112197224 */ /* 0x010fc600078e0219 */
[----:B------:R-:W3:Y:S04]  /*0340*/  LDG.E R18, desc[UR6][R2.64+0x4] ;  /* 0x0000040602127981 */ /* 0x000ee8000c1e1900 */
[----:B------:R-:W3:Y:S01]  /*0350*/  LDG.E R17, desc[UR6][R4.64+0x4] ;  /* 0x0000040604117981 */ /* 0x000ee2000c1e1900 */
[----:B-----5:R-:W-:-:S03]  /*0360*/  IMAD R25, R19, R20, R25 ;  /* 0x0000001413197224 */ /* 0x020fc600078e0219 */
[----:B------:R-:W4:Y:S04]  /*0370*/  LDG.E R19, desc[UR6][R2.64+0x8] ;  /* 0x0000080602137981 */ /* 0x000f28000c1e1900 */
[----:B------:R-:W4:Y:S01]  /*0380*/  LDG.E R20, desc[UR6][R4.64+0x8] ;  /* 0x0000080604147981 */ /* 0x000f22000c1e1900 */
[----:B------:R-:W-:-:S03]  /*0390*/  IMAD R25, R21, R22, R25 ;  /* 0x0000001615197224 */ /* 0x000fc600078e0219 */
[----:B------:R-:W5:Y:S04]  /*03a0*/  LDG.E R21, desc[UR6][R2.64+0xc] ;  /* 0x00000c0602157981 */ /* 0x000f68000c1e1900 */
[----:B------:R-:W5:Y:S01]  /*03b0*/  LDG.E R22, desc[UR6][R4.64+0xc] ;  /* 0x00000c0604167981 */ /* 0x000f62000c1e1900 */
[----:B------:R-:W-:-:S03]  /*03c0*/  IMAD R25, R9, R10, R25 ;  /* 0x0000000a09197224 */ /* 0x000fc600078e0219 */
[----:B------:R-:W5:Y:S04]  /*03d0*/  LDG.E R9, desc[UR6][R2.64+0x10] ;  /* 0x0000100602097981 */ /* 0x000f68000c1e1900 */
[----:B------:R-:W5:Y:S01]  /*03e0*/  LDG.E R10, desc[UR6][R4.64+0x10] ;  /* 0x00001006040a7981 */ /* 0x000f62000c1e1900 */
[----:B------:R-:W-:-:S03]  /*03f0*/  IMAD R25, R11, R12, R25 ;  /* 0x0000000c0b197224 */ /* 0x000fc600078e0219 */
[----:B------:R-:W5:Y:S04]  /*0400*/  LDG.E R11, desc[UR6][R2.64+0x14] ;  /* 0x00001406020b7981 */ /* 0x000f68000c1e1900 */
[----:B------:R-:W5:Y:S01]  /*0410*/  LDG.E R12, desc[UR6][R4.64+0x14] ;  /* 0x00001406040c7981 */ /* 0x000f62000c1e1900 */
[----:B------:R-:W-:-:S03]  /*0420*/  IMAD R26, R13, R14, R25 ;  /* 0x0000000e0d1a7224 */ /* 0x000fc600078e0219 */
[----:B------:R0:W5:Y:S04]  /*0430*/  LDG.E R14, desc[UR6][R2.64+0x18] ;  /* 0x00001806020e7981 */ /* 0x000168000c1e1900 */
[----:B------:R-:W5:Y:S04]  /*0440*/  LDG.E R13, desc[UR6][R4.64+0x18] ;  /* 0x00001806040d7981 */ /* 0x000f68000c1e1900 */
[----:B------:R1:W5:Y:S01]  /*0450*/  LDG.E R25, desc[UR6][R4.64+0x1c] ;  /* 0x00001c0604197981 */ /* 0x000362000c1e1900 */
[----:B------:R-:W-:-:S05]  /*0460*/  VIADD R8, R8, 0x10 ;  /* 0x0000001008087836 */ /* 0x000fca0000000000 */
[----:B------:R-:W-:Y:S02]  /*0470*/  ISETP.NE.AND P1, PT, R8, RZ, PT ;  /* 0x000000ff0800720c */ /* 0x000fe40003f25270 */
[----:B0-----:R-:W-:Y:S02]  /*0480*/  IADD3 R2, P3, PT, R2, 0x40, RZ ;  /* 0x0000004002027810 */ /* 0x001fe40007f7e0ff */
[----:B-1----:R-:W-:-:S03]  /*0490*/  IADD3 R4, P2, PT, R4, 0x40, RZ ;  /* 0x0000004004047810 */ /* 0x002fc60007f5e0ff */
[----:B------:R-:W-:Y:S01]  /*04a0*/  IMAD.X R3, RZ, RZ, R3, P3 ;  /* 0x000000ffff037224 */ /* 0x000fe200018e0603 */
[----:B------:R-:W-:Y:S01]  /*04b0*/  IADD3.X R5, PT, PT, RZ, R5, RZ, P2, !PT ;  /* 0x00000005ff057210 */ /* 0x000fe200017fe4ff */
[----:B--2---:R-:W-:-:S04]  /*04c0*/  IMAD R15, R15, R16, R26 ;  /* 0x000000100f0f7224 */ /* 0x004fc800078e021a */
[----:B---3--:R-:W-:-:S04]  /*04d0*/  IMAD R15, R18, R17, R15 ;  /* 0x00000011120f7224 */ /* 0x008fc800078e020f */
[----:B----4-:R-:W-:-:S04]  /*04e0*/  IMAD R15, R19, R20, R15 ;  /* 0x00000014130f7224 */ /* 0x010fc800078e020f */
[----:B-----5:R-:W-:-:S04]  /*04f0*/  IMAD R15, R21, R22, R15 ;  /* 0x00000016150f7224 */ /* 0x020fc800078e020f */
[----:B------:R-:W-:-:S04]  /*0500*/  IMAD R9, R9, R10, R15 ;  /* 0x0000000a09097224 */ /* 0x000fc800078e020f */
[----:B------:R-:W-:-:S04]  /*0510*/  IMAD R9, R11, R12, R9 ;  /* 0x0000000c0b097224 */ /* 0x000fc800078e0209 */
[----:B------:R-:W-:-:S04]  /*0520*/  IMAD R9, R14, R13, R9 ;  /* 0x0000000d0e097224 */ /* 0x000fc800078e0209 */
[----:B------:R-:W-:Y:S01]  /*0530*/  IMAD R15, R24, R25, R9 ;  /* 0x00000019180f7224 */ /* 0x000fe200078e0209 */
[----:B------:R-:W-:Y:S06]  /*0540*/  @P1 BRA `(.L_x_19) ;  /* 0xfffffffc00241947 */ /* 0x000fec000383ffff */
.L_x_18:
[----:B------:R-:W-:Y:S05]  /*0550*/  @!P0 BRA `(.L_x_17) ;  /* 0x0000000400908947 */ /* 0x000fea0003800000 */
[----:B------:R-:W-:Y:S02]  /*0560*/  ISETP.GE.U32.AND P1, PT, R23, 0x8, PT ;  /* 0x000000081700780c */ /* 0x000fe40003f26070 */
[----:B------:R-:W-:-:S04]  /*0570*/  LOP3.LUT R18, R0, 0x7, RZ, 0xc0, !PT ;  /* 0x0000000700127812 */ /* 0x000fc800078ec0ff */
[----:B------:R-:W-:-:S07]  /*0580*/  ISETP.NE.AND P0, PT, R18, RZ, PT ;  /* 0x000000ff1200720c */ /* 0x000fce0003f05270 */
[----:B------:R-:W-:Y:S06]  /*0590*/  @!P1 BRA `(.L_x_20) ;  /* 0x00000000009c9947 */ /* 0x000fec0003800000 */
[----:B------:R-:W0:Y:S01]  /*05a0*/  LDC.64 R12, c[0x0][0x380] ;  /* 0x0000e000ff0c7b82 */ /* 0x000e220000000a00 */
[----:B------:R-:W1:Y:S01]  /*05b0*/  LDCU.128 UR8, c[0x0][0x380] ;  /* 0x00007000ff0877ac */ /* 0x000e620008000c00 */
[CC--:B------:R-:W-:Y:S02]  /*05c0*/  IADD3 R10, P1, PT, R6.reuse, R7.reuse, RZ ;  /* 0x00000007060a7210 */ /* 0x0c0fe40007f3e0ff */
[----:B------:R-:W-:Y:S02]  /*05d0*/  IADD3 R3, PT, PT, R6, R7, RZ ;  /* 0x0000000706037210 */ /* 0x000fe40007ffe0ff */
[----:B------:R-:W-:Y:S01]  /*05e0*/  IADD3.X R5, PT, PT, RZ, RZ, RZ, P1, !PT ;  /* 0x000000ffff057210 */ /* 0x000fe20000ffe4ff */
[C---:B------:R-:W-:Y:S01]  /*05f0*/  IMAD.SHL.U32 R2, R10.reuse, 0x4, RZ ;  /* 0x000000040a027824 */ /* 0x040fe200078e00ff */
[----:B------:R-:W2:Y:S02]  /*0600*/  LDC.64 R8, c[0x0][0x388] ;  /* 0x0000e200ff087b82 */ /* 0x000ea40000000a00 */
[----:B------:R-:W-:-:S02]  /*0610*/  SHF.L.U64.HI R10, R10, 0x2, R5 ;  /* 0x000000020a0a7819 */ /* 0x000fc40000010205 */
        /* <DEDUP_REMOVED lines=22> */
[----:B------:R-:W-:-:S02]  /*0780*/  VIADD R7, R7, 0x8 ;  /* 0x0000000807077836 */ /* 0x000fc40000000000 */
[----:B--2---:R-:W-:-:S04]  /*0790*/  IMAD R14, R14, R16, R15 ;  /* 0x000000100e0e7224 */ /* 0x004fc800078e020f */
[----:B---3--:R-:W-:-:S04]  /*07a0*/  IMAD R14, R17, R19, R14 ;  /* 0x00000013110e7224 */ /* 0x008fc800078e020e */
[----:B----4-:R-:W-:-:S04]  /*07b0*/  IMAD R14, R21, R20, R14 ;  /* 0x00000014150e7224 */ /* 0x010fc800078e020e */
[----:B-----5:R-:W-:-:S04]  /*07c0*/  IMAD R14, R23, R22, R14 ;  /* 0x00000016170e7224 */ /* 0x020fc800078e020e */
[----:B------:R-:W-:-:S04]  /*07d0*/  IMAD R14, R25, R24, R14 ;  /* 0x00000018190e7224 */ /* 0x000fc800078e020e */
[----:B------:R-:W-:-:S04]  /*07e0*/  IMAD R11, R11, R12, R14 ;  /* 0x0000000c0b0b7224 */ /* 0x000fc800078e020e */
[----:B------:R-:W-:-:S04]  /*07f0*/  IMAD R9, R8, R9, R11 ;  /* 0x0000000908097224 */ /* 0x000fc800078e020b */
[----:B------:R-:W-:-:S07]  /*0800*/  IMAD R15, R10, R13, R9 ;  /* 0x0000000d0a0f7224 */ /* 0x000fce00078e0209 */
.L_x_20:
        /* <DEDUP_REMOVED lines=27> */
[----:B------:R-:W-:-:S02]  /*09c0*/  VIADD R7, R7, 0x4 ;  /* 0x0000000407077836 */ /* 0x000fc40000000000 */
[----:B---3--:R-:W-:-:S04]  /*09d0*/  IMAD R15, R8, R10, R15 ;  /* 0x0000000a080f7224 */ /* 0x008fc800078e020f */
[----:B--2---:R-:W-:-:S04]  /*09e0*/  IMAD R12, R12, R13, R15 ;  /* 0x0000000d0c0c7224 */ /* 0x004fc800078e020f */
[----:B----4-:R-:W-:-:S04]  /*09f0*/  IMAD R12, R17, R14, R12 ;  /* 0x0000000e110c7224 */ /* 0x010fc800078e020c */
[----:B-----5:R-:W-:-:S07]  /*0a00*/  IMAD R15, R19, R16, R12 ;  /* 0x00000010130f7224 */ /* 0x020fce00078e020c */
.L_x_21:
[----:B------:R-:W-:Y:S05]  /*0a10*/  @!P0 BRA `(.L_x_17) ;  /* 0x0000000000608947 */ /* 0x000fea0003800000 */
[----:B------:R-:W0:Y:S01]  /*0a20*/  LDC.64 R2, c[0x0][0x388] ;  /* 0x0000e200ff027b82 */ /* 0x000e220000000a00 */
[----:B------:R-:W-:Y:S01]  /*0a30*/  IADD3 R7, PT, PT, R6, R7, RZ ;  /* 0x0000000706077210 */ /* 0x000fe20007ffe0ff */
[----:B------:R-:W-:-:S06]  /*0a40*/  IMAD.MOV R0, RZ, RZ, -R0 ;  /* 0x000000ffff007224 */ /* 0x000fcc00078e0a00 */
[----:B------:R-:W1:Y:S01]  /*0a50*/  LDC.64 R4, c[0x0][0x380] ;  /* 0x0000e000ff047b82 */ /* 0x000e620000000a00 */
[----:B0-----:R-:W-:-:S04]  /*0a60*/  IMAD.WIDE.U32 R2, R7, 0x4, R2 ;  /* 0x0000000407027825 */ /* 0x001fc800078e0002 */
[----:B------:R-:W-:Y:S01]  /*0a70*/  IMAD.MOV.U32 R8, RZ, RZ, R2 ;  /* 0x000000ffff087224 */ /* 0x000fe200078e0002 */
[----:B------:R-:W-:Y:S01]  /*0a80*/  MOV R9, R3 ;  /* 0x0000000300097202 */ /* 0x000fe20000000f00 */
[----:B-1----:R-:W-:-:S04]  /*0a90*/  IMAD.WIDE.U32 R4, R7, 0x4, R4 ;  /* 0x0000000407047825 */ /* 0x002fc800078e0004 */
[----:B------:R-:W-:Y:S01]  /*0aa0*/  IMAD.MOV.U32 R6, RZ, RZ, R4 ;  /* 0x000000ffff067224 */ /* 0x000fe200078e0004 */
[----:B------:R-:W-:-:S07]  /*0ab0*/  MOV R7, R5 ;  /* 0x0000000500077202 */ /* 0x000fce0000000f00 */
.L_x_22:
[----:B------:R-:W-:Y:S01]  /*0ac0*/  MOV R2, R6 ;  /* 0x0000000600027202 */ /* 0x000fe20000000f00 */
[----:B------:R-:W-:Y:S01]  /*0ad0*/  IMAD.MOV.U32 R4, RZ, RZ, R8 ;  /* 0x000000ffff047224 */ /* 0x000fe200078e0008 */
[----:B------:R-:W-:Y:S02]  /*0ae0*/  MOV R3, R7 ;  /* 0x0000000700037202 */ /* 0x000fe40000000f00 */
[----:B------:R-:W-:-:S03]  /*0af0*/  MOV R5, R9 ;  /* 0x0000000900057202 */ /* 0x000fc60000000f00 */
[----:B------:R-:W2:Y:S04]  /*0b00*/  LDG.E R2, desc[UR6][R2.64] ;  /* 0x0000000602027981 */ /* 0x000ea8000c1e1900 */
[----:B------:R-:W2:Y:S01]  /*0b10*/  LDG.E R4, desc[UR6][R4.64] ;  /* 0x0000000604047981 */ /* 0x000ea2000c1e1900 */
[----:B------:R-:W-:Y:S02]  /*0b20*/  IADD3 R0, PT, PT, R0, 0x1, RZ ;  /* 0x0000000100007810 */ /* 0x000fe40007ffe0ff */
[----:B------:R-:W-:Y:S02]  /*0b30*/  IADD3 R8, P1, PT, R8, 0x4, RZ ;  /* 0x0000000408087810 */ /* 0x000fe40007f3e0ff */
[----:B------:R-:W-:Y:S02]  /*0b40*/  ISETP.NE.AND P0, PT, R0, RZ, PT ;  /* 0x000000ff0000720c */ /* 0x000fe40003f05270 */
[----:B------:R-:W-:Y:S01]  /*0b50*/  IADD3 R6, P2, PT, R6, 0x4, RZ ;  /* 0x0000000406067810 */ /* 0x000fe20007f5e0ff */
[----:B------:R-:W-:-:S03]  /*0b60*/  IMAD.X R9, RZ, RZ, R9, P1 ;  /* 0x000000ffff097224 */ /* 0x000fc600008e0609 */
[----:B------:R-:W-:Y:S01]  /*0b70*/  IADD3.X R7, PT, PT, RZ, R7, RZ, P2, !PT ;  /* 0x00000007ff077210 */ /* 0x000fe200017fe4ff */
[----:B--2---:R-:W-:-:S06]  /*0b80*/  IMAD R15, R2, R4, R15 ;  /* 0x00000004020f7224 */ /* 0x004fcc00078e020f */
[----:B------:R-:W-:Y:S05]  /*0b90*/  @P0 BRA `(.L_x_22) ;  /* 0xfffffffc00c80947 */ /* 0x000fea000383ffff */
.L_x_17:
[----:B------:R-:W-:Y:S05]  /*0ba0*/  BSYNC.RECONVERGENT B0 ;  /* 0x0000000000007941 */ /* 0x000fea0003800200 */
.L_x_16:
[----:B------:R-:W0:Y:S01]  /*0bb0*/  S2R R0, SR_LANEID ;  /* 0x0000000000007919 */ /* 0x000e220000000000 */
[----:B------:R-:W1:Y:S08]  /*0bc0*/  REDUX.SUM UR5, R15 ;  /* 0x000000000f0573c4 */ /* 0x000e70000000c000 */
[----:B------:R-:W2:Y:S01]  /*0bd0*/  LDC.64 R2, c[0x0][0x390] ;  /* 0x0000e400ff027b82 */ /* 0x000ea20000000a00 */
[----:B------:R-:W-:-:S02]  /*0be0*/  VOTEU.ANY UR4, UPT, PT ;  /* 0x0000000000047886 */ /* 0x000fc400038e0100 */
[----:B------:R-:W-:Y:S01]  /*0bf0*/  UFLO.U32 UR4, UR4 ;  /* 0x00000004000472bd */ /* 0x000fe200080e0000 */
[----:B-1----:R-:W-:-:S05]  /*0c00*/  MOV R5, UR5 ;  /* 0x0000000500057c02 */ /* 0x002fca0008000f00 */
[----:B0-----:R-:W-:-:S13]  /*0c10*/  ISETP.EQ.U32.AND P0, PT, R0, UR4, PT ;  /* 0x0000000400007c0c */ /* 0x001fda000bf02070 */
[----:B--2---:R-:W-:Y:S01]  /*0c20*/  @P0 REDG.E.ADD.STRONG.GPU desc[UR6][R2.64], R5 ;  /* 0x000000050200098e */ /* 0x004fe2000c12e106 */
[----:B------:R-:W-:Y:S05]  /*0c30*/  EXIT ;  /* 0x000000000000794d */ /* 0x000fea0003800000 */
.L_x_23:
        /* <DEDUP_REMOVED lines=12> */
.L_x_26:


//--------------------- .nv.shared.reserved.0     --------------------------
	.section	.nv.shared.reserved.0,"aw",@nobits
	.weak		__nv_reservedSMEM_offset_0_alias
	.size		__nv_reservedSMEM_offset_0_alias, 0, 64
	.other		__nv_reservedSMEM_offset_0_alias,@"STO_CUDA_RESERVED_SHARED STV_DEFAULT"
__nv_reservedSMEM_offset_0_alias:
	.zero		0
	.zero		64


//--------------------- .nv.constant0._Z8maxValuePiS_S_i --------------------------
	.section	.nv.constant0._Z8maxValuePiS_S_i,"a",@progbits
	.sectionflags	@""
	.align	4
.nv.constant0._Z8maxValuePiS_S_i:
	.zero		924


//--------------------- .nv.constant0._Z8minValuePiS_S_i --------------------------
	.section	.nv.constant0._Z8minValuePiS_S_i,"a",@progbits
	.sectionflags	@""
	.align	4
.nv.constant0._Z8minValuePiS_S_i:
	.zero		924


//--------------------- .nv.constant0._Z10dotProductPiS_S_i --------------------------
	.section	.nv.constant0._Z10dotProductPiS_S_i,"a",@progbits
	.sectionflags	@""
	.align	4
.nv.constant0._Z10dotProductPiS_S_i:
	.zero		924


//--------------------- SYMBOLS --------------------------

	.type		.nv.reservedSmem.offset0,@object
	.size		.nv.reservedSmem.offset0,0x4
